# CuTe-DSL kernel — source=fa4 family=fa4_fwd_sm90
# config = {"dtype": "BFloat16", "causal": false, "head_dim": 96, "mma_pv_is_rs": true}


// ===== COMPILED SASS (sm_90) =====

	.headerflags	@"EF_CUDA_TEXMODE_UNIFIED EF_CUDA_64BIT_ADDRESS EF_CUDA_ACCELERATORS EF_CUDA_SM90 EF_CUDA_VIRTUAL_SM(EF_CUDA_SM90)"
	.elftype	@"ET_EXEC"


//--------------------- .nv.info                  --------------------------
	.section	.nv.info,"",@"SHT_CUDA_INFO"
	.align	4


	//----- nvinfo : EIATTR_REGCOUNT
	.align		4
        /*0000*/ 	.byte	0x04, 0x2f
        /*0002*/ 	.short	(.L_1 - .L_0)
	.align		4
.L_0:
        /*0004*/ 	.word	index@(kernel_cutlass_kernel_flash_attncuteflash_fwd_sm90FlashAttentionForwardSm90_object_at__tensor0000o1961211101213_tensor0000o9611101213_tensor0000o9611101213_tensor0000o1961211101213_tensor_0)
        /*0008*/ 	.word	0x000000a8


	//----- nvinfo : EIATTR_FRAME_SIZE
	.align		4
.L_1:
        /*000c*/ 	.byte	0x04, 0x11
        /*000e*/ 	.short	(.L_3 - .L_2)
	.align		4
.L_2:
        /*0010*/ 	.word	index@(kernel_cutlass_kernel_flash_attncuteflash_fwd_sm90FlashAttentionForwardSm90_object_at__tensor0000o1961211101213_tensor0000o9611101213_tensor0000o9611101213_tensor0000o1961211101213_tensor_0)
        /*0014*/ 	.word	0x00000000


	//----- nvinfo : EIATTR_MIN_STACK_SIZE
	.align		4
.L_3:
        /*0018*/ 	.byte	0x04, 0x12
        /*001a*/ 	.short	(.L_5 - .L_4)
	.align		4
.L_4:
        /*001c*/ 	.word	index@(kernel_cutlass_kernel_flash_attncuteflash_fwd_sm90FlashAttentionForwardSm90_object_at__tensor0000o1961211101213_tensor0000o9611101213_tensor0000o9611101213_tensor0000o1961211101213_tensor_0)
        /*0020*/ 	.word	0x00000000
.L_5:


//--------------------- .nv.info.kernel_cutlass_kernel_flash_attncuteflash_fwd_sm90FlashAttentionForwardSm90_object_at__tensor0000o1961211101213_tensor0000o9611101213_tensor0000o9611101213_tensor0000o1961211101213_tensor_0 --------------------------
	.section	.nv.info.kernel_cutlass_kernel_flash_attncuteflash_fwd_sm90FlashAttentionForwardSm90_object_at__tensor0000o1961211101213_tensor0000o9611101213_tensor0000o9611101213_tensor0000o1961211101213_tensor_0,"",@"SHT_CUDA_INFO"
	.sectionflags	@""
	.align	4


	//----- nvinfo : EIATTR_CUDA_API_VERSION
	.align		4
        /*0000*/ 	.byte	0x04, 0x37
        /*0002*/ 	.short	(.L_7 - .L_6)
.L_6:
        /*0004*/ 	.word	0x00000081


	//----- nvinfo : EIATTR_KPARAM_INFO
	.align		4
.L_7:
        /*0008*/ 	.byte	0x04, 0x17
        /*000a*/ 	.short	(.L_9 - .L_8)
.L_8:
        /*000c*/ 	.word	0x00000000
        /*0010*/ 	.short	0x000f
        /*0012*/ 	.short	0x0284
        /*0014*/ 	.byte	0x00, 0xf0, 0x31, 0x00


	//----- nvinfo : EIATTR_KPARAM_INFO
	.align		4
.L_9:
        /*0018*/ 	.byte	0x04, 0x17
        /*001a*/ 	.short	(.L_11 - .L_10)
.L_10:
        /*001c*/ 	.word	0x00000000
        /*0020*/ 	.short	0x000e
        /*0022*/ 	.short	0x0280
        /*0024*/ 	.byte	0x00, 0xf0, 0x11, 0x00


	//----- nvinfo : EIATTR_KPARAM_INFO
	.align		4
.L_11:
        /*0028*/ 	.byte	0x04, 0x17
        /*002a*/ 	.short	(.L_13 - .L_12)
.L_12:
        /*002c*/ 	.word	0x00000000
        /*0030*/ 	.short	0x000d
        /*0032*/ 	.short	0x027c
        /*0034*/ 	.byte	0x00, 0xf0, 0x11, 0x00


	//----- nvinfo : EIATTR_KPARAM_INFO
	.align		4
.L_13:
        /*0038*/ 	.byte	0x04, 0x17
        /*003a*/ 	.short	(.L_15 - .L_14)
.L_14:
        /*003c*/ 	.word	0x00000000
        /*0040*/ 	.short	0x000c
        /*0042*/ 	.short	0x0278
        /*0044*/ 	.byte	0x00, 0xf0, 0x11, 0x00


	//----- nvinfo : EIATTR_KPARAM_INFO
	.align		4
.L_15:
        /*0048*/ 	.byte	0x04, 0x17
        /*004a*/ 	.short	(.L_17 - .L_16)
.L_16:
        /*004c*/ 	.word	0x00000000
        /*0050*/ 	.short	0x000b
        /*0052*/ 	.short	0x0275
        /*0054*/ 	.byte	0x00, 0xf0, 0x05, 0x00


	//----- nvinfo : EIATTR_KPARAM_INFO
	.align		4
.L_17:
        /*0058*/ 	.byte	0x04, 0x17
        /*005a*/ 	.short	(.L_19 - .L_18)
.L_18:
        /*005c*/ 	.word	0x00000000
        /*0060*/ 	.short	0x000a
        /*0062*/ 	.short	0x0274
        /*0064*/ 	.byte	0x00, 0xf0, 0x05, 0x00


	//----- nvinfo : EIATTR_KPARAM_INFO
	.align		4
.L_19:
        /*0068*/ 	.byte	0x04, 0x17
        /*006a*/ 	.short	(.L_21 - .L_20)
.L_20:
        /*006c*/ 	.word	0x00000000
        /*0070*/ 	.short	0x0009
        /*0072*/ 	.short	0x0270
        /*0074*/ 	.byte	0x00, 0xf0, 0x11, 0x00


	//----- nvinfo : EIATTR_KPARAM_INFO
	.align		4
.L_21:
        /*0078*/ 	.byte	0x04, 0x17
        /*007a*/ 	.short	(.L_23 - .L_22)
.L_22:
        /*007c*/ 	.word	0x00000000
        /*0080*/ 	.short	0x0008
        /*0082*/ 	.short	0x01f0
        /*0084*/ 	.byte	0x00, 0xf0, 0x01, 0x02


	//----- nvinfo : EIATTR_KPARAM_INFO
	.align		4
.L_23:
        /*0088*/ 	.byte	0x04, 0x17
        /*008a*/ 	.short	(.L_25 - .L_24)
.L_24:
        /*008c*/ 	.word	0x00000000
        /*0090*/ 	.short	0x0007
        /*0092*/ 	.short	0x0170
        /*0094*/ 	.byte	0x00, 0xf0, 0x01, 0x02


	//----- nvinfo : EIATTR_KPARAM_INFO
	.align		4
.L_25:
        /*0098*/ 	.byte	0x04, 0x17
        /*009a*/ 	.short	(.L_27 - .L_26)
.L_26:
        /*009c*/ 	.word	0x00000000
        /*00a0*/ 	.short	0x0006
        /*00a2*/ 	.short	0x00f0
        /*00a4*/ 	.byte	0x00, 0xf0, 0x01, 0x02


	//----- nvinfo : EIATTR_KPARAM_INFO
	.align		4
.L_27:
        /*00a8*/ 	.byte	0x04, 0x17
        /*00aa*/ 	.short	(.L_29 - .L_28)
.L_28:
        /*00ac*/ 	.word	0x00000000
        /*00b0*/ 	.short	0x0005
        /*00b2*/ 	.short	0x0070
        /*00b4*/ 	.byte	0x00, 0xf0, 0x01, 0x02


	//----- nvinfo : EIATTR_KPARAM_INFO
	.align		4
.L_29:
        /*00b8*/ 	.byte	0x04, 0x17
        /*00ba*/ 	.short	(.L_31 - .L_30)
.L_30:
        /*00bc*/ 	.word	0x00000000
        /*00c0*/ 	.short	0x0004
        /*00c2*/ 	.short	0x0030
        /*00c4*/ 	.byte	0x00, 0xf0, 0xc1, 0x00


	//----- nvinfo : EIATTR_KPARAM_INFO
	.align		4
.L_31:
        /*00c8*/ 	.byte	0x04, 0x17
        /*00ca*/ 	.short	(.L_33 - .L_32)
.L_32:
        /*00cc*/ 	.word	0x00000000
        /*00d0*/ 	.short	0x0003
        /*00d2*/ 	.short	0x0024
        /*00d4*/ 	.byte	0x00, 0xf0, 0x31, 0x00


	//----- nvinfo : EIATTR_KPARAM_INFO
	.align		4
.L_33:
        /*00d8*/ 	.byte	0x04, 0x17
        /*00da*/ 	.short	(.L_35 - .L_34)
.L_34:
        /*00dc*/ 	.word	0x00000000
        /*00e0*/ 	.short	0x0002
        /*00e2*/ 	.short	0x0018
        /*00e4*/ 	.byte	0x00, 0xf0, 0x31, 0x00


	//----- nvinfo : EIATTR_KPARAM_INFO
	.align		4
.L_35:
        /*00e8*/ 	.byte	0x04, 0x17
        /*00ea*/ 	.short	(.L_37 - .L_36)
.L_36:
        /*00ec*/ 	.word	0x00000000
        /*00f0*/ 	.short	0x0001
        /*00f2*/ 	.short	0x000c
        /*00f4*/ 	.byte	0x00, 0xf0, 0x31, 0x00


	//----- nvinfo : EIATTR_KPARAM_INFO
	.align		4
.L_37:
        /*00f8*/ 	.byte	0x04, 0x17
        /*00fa*/ 	.short	(.L_39 - .L_38)
.L_38:
        /*00fc*/ 	.word	0x00000000
        /*0100*/ 	.short	0x0000
        /*0102*/ 	.short	0x0000
        /*0104*/ 	.byte	0x00, 0xf0, 0x31, 0x00


	//----- nvinfo : EIATTR_SPARSE_MMA_MASK
	.align		4
.L_39:
        /*0108*/ 	.byte	0x03, 0x50
        /*010a*/ 	.short	0x0000


	//----- nvinfo : EIATTR_MAXREG_COUNT
	.align		4
        /*010c*/ 	.byte	0x03, 0x1b
        /*010e*/ 	.short	0x00a8


	//----- nvinfo : EIATTR_COOP_GROUP_MASK_REGIDS
	.align		4
        /*0110*/ 	.byte	0x04, 0x29
        /*0112*/ 	.short	(.L_41 - .L_40)


	//   ....[0]....
.L_40:
        /*0114*/ 	.word	0xffffffff


	//   ....[1]....
        /*0118*/ 	.word	0xffffffff


	//   ....[2]....
        /*011c*/ 	.word	0xffffffff


	//   ....[3]....
        /*0120*/ 	.word	0xffffffff


	//   ....[4]....
        /*0124*/ 	.word	0xffffffff


	//   ....[5]....
        /*0128*/ 	.word	0xffffffff


	//   ....[6]....
        /*012c*/ 	.word	0xffffffff


	//   ....[7]....
        /*0130*/ 	.word	0xffffffff


	//   ....[8]....
        /*0134*/ 	.word	0xffffffff


	//   ....[9]....
        /*0138*/ 	.word	0xffffffff


	//   ....[10]....
        /*013c*/ 	.word	0xffffffff


	//   ....[11]....
        /*0140*/ 	.word	0xffffffff


	//   ....[12]....
        /*0144*/ 	.word	0xffffffff


	//   ....[13]....
        /*0148*/ 	.word	0xffffffff


	//   ....[14]....
        /*014c*/ 	.word	0xffffffff


	//   ....[15]....
        /*0150*/ 	.word	0xffffffff


	//   ....[16]....
        /*0154*/ 	.word	0xffffffff


	//----- nvinfo : EIATTR_COOP_GROUP_INSTR_OFFSETS
	.align		4
.L_41:
        /*0158*/ 	.byte	0x04, 0x28
        /*015a*/ 	.short	(.L_43 - .L_42)


	//   ....[0]....
.L_42:
        /*015c*/ 	.word	0x00001240


	//   ....[1]....
        /*0160*/ 	.word	0x00001f00


	//   ....[2]....
        /*0164*/ 	.word	0x00002000


	//   ....[3]....
        /*0168*/ 	.word	0x000023d0


	//   ....[4]....
        /*016c*/ 	.word	0x00002480


	//   ....[5]....
        /*0170*/ 	.word	0x00003e80


	//   ....[6]....
        /*0174*/ 	.word	0x00003e90


	//   ....[7]....
        /*0178*/ 	.word	0x00003ec0


	//   ....[8]....
        /*017c*/ 	.word	0x00003ed0


	//   ....[9]....
        /*0180*/ 	.word	0x00005230


	//   ....[10]....
        /*0184*/ 	.word	0x000052a0


	//   ....[11]....
        /*0188*/ 	.word	0x000052e0


	//   ....[12]....
        /*018c*/ 	.word	0x00005340


	//   ....[13]....
        /*0190*/ 	.word	0x00005510


	//   ....[14]....
        /*0194*/ 	.word	0x00005540


	//   ....[15]....
        /*0198*/ 	.word	0x000057f0


	//   ....[16]....
        /*019c*/ 	.word	0x00005830


	//----- nvinfo : EIATTR_REG_RECONFIG
	.align		4
.L_43:
        /*01a0*/ 	.byte	0x01, 0x54
	.zero		2


	//----- nvinfo : EIATTR_MBARRIER_INSTR_OFFSETS
	.align		4
        /*01a4*/ 	.byte	0x04, 0x39
        /*01a6*/ 	.short	(.L_45 - .L_44)


	//   ....[0]....
.L_44:
        /*01a8*/ 	.word	0x000001e0
        /*01ac*/ 	.word	0x000000ff
        /*01b0*/ 	.word	0x00000000
        /*01b4*/ 	.short	0x0100
        /*01b6*/ 	.byte	0x08
	.zero		1


	//   ....[1]....
        /*01b8*/ 	.word	0x000001f0
        /*01bc*/ 	.word	0x000000ff
        /*01c0*/ 	.word	0x00000008
        /*01c4*/ 	.short	0x0100
        /*01c6*/ 	.byte	0x08
	.zero		1


	//   ....[2]....
        /*01c8*/ 	.word	0x000002e0
        /*01cc*/ 	.word	0x000000ff
        /*01d0*/ 	.word	0x00000010
        /*01d4*/ 	.short	0x0100
        /*01d6*/ 	.byte	0x08
	.zero		1


	//   ....[3]....
        /*01d8*/ 	.word	0x000002f0
        /*01dc*/ 	.word	0x000000ff
        /*01e0*/ 	.word	0x00000018
        /*01e4*/ 	.short	0x0100
        /*01e6*/ 	.byte	0x08
	.zero		1


	//   ....[4]....
        /*01e8*/ 	.word	0x00000300
        /*01ec*/ 	.word	0x000000ff
        /*01f0*/ 	.word	0x00000020
        /*01f4*/ 	.short	0x0100
        /*01f6*/ 	.byte	0x08
	.zero		1


	//   ....[5]....
        /*01f8*/ 	.word	0x00000310
        /*01fc*/ 	.word	0x000000ff
        /*0200*/ 	.word	0x00000028
        /*0204*/ 	.short	0x0100
        /*0206*/ 	.byte	0x08
	.zero		1


	//   ....[6]....
        /*0208*/ 	.word	0x00000540
        /*020c*/ 	.word	0x000000ff
        /*0210*/ 	.word	0x00000018
        /*0214*/ 	.short	0x010a
        /*0216*/ 	.byte	0x29
	.zero		1


	//   ....[7]....
        /*0218*/ 	.word	0x00000740
        /*021c*/ 	.word	0x000000ff
        /*0220*/ 	.word	0x00000008
        /*0224*/ 	.short	0x010a
        /*0226*/ 	.byte	0x29
	.zero		1


	//   ....[8]....
        /*0228*/ 	.word	0x000009f0
        /*022c*/ 	.word	0x000000ff
        /*0230*/ 	.word	0x00000018
        /*0234*/ 	.short	0x010a
        /*0236*/ 	.byte	0x29
	.zero		1


	//   ....[9]....
        /*0238*/ 	.word	0x00000be0
        /*023c*/ 	.word	0x000000ff
        /*0240*/ 	.word	0x00000028
        /*0244*/ 	.short	0x010a
        /*0246*/ 	.byte	0x29
	.zero		1


	//   ....[10]....
        /*0248*/ 	.word	0x00000e30
        /*024c*/ 	.word	0x000000ff
        /*0250*/ 	.word	0x00000028
        /*0254*/ 	.short	0x010a
        /*0256*/ 	.byte	0x29
	.zero		1


	//   ....[11]....
        /*0258*/ 	.word	0x00001040
        /*025c*/ 	.word	0x000000ff
        /*0260*/ 	.word	0x00000028
        /*0264*/ 	.short	0x010a
        /*0266*/ 	.byte	0x29
	.zero		1


	//   ....[12]....
        /*0268*/ 	.word	0x00001260
        /*026c*/ 	.word	0x000000ff
        /*0270*/ 	.word	0x00000000
        /*0274*/ 	.short	0x010a
        /*0276*/ 	.byte	0x08
	.zero		1


	//   ....[13]....
        /*0278*/ 	.word	0x000012b0
        /*027c*/ 	.word	0x000000ff
        /*0280*/ 	.word	0x00000010
        /*0284*/ 	.short	0x010a
        /*0286*/ 	.byte	0x08
	.zero		1


	//   ....[14]....
        /*0288*/ 	.word	0x000013a0
        /*028c*/ 	.word	0x000000ff
        /*0290*/ 	.word	0x00000010
        /*0294*/ 	.short	0x010a
        /*0296*/ 	.byte	0x08
	.zero		1


	//   ....[15]....
        /*0298*/ 	.word	0x00003370
        /*029c*/ 	.word	0x000000ff
        /*02a0*/ 	.word	0x00000018
        /*02a4*/ 	.short	0x0101
        /*02a6*/ 	.byte	0x08
	.zero		1


	//   ....[16]....
        /*02a8*/ 	.word	0x000036b0
        /*02ac*/ 	.word	0x000000ff
        /*02b0*/ 	.word	0x00000010
        /*02b4*/ 	.short	0x010a
        /*02b6*/ 	.byte	0x08
	.zero		1


	//   ....[17]....
        /*02b8*/ 	.word	0x000036e0
        /*02bc*/ 	.word	0x000000ff
        /*02c0*/ 	.word	0x00000010
        /*02c4*/ 	.short	0x010a
        /*02c6*/ 	.byte	0x08
	.zero		1


	//   ....[18]....
        /*02c8*/ 	.word	0x000038b0
        /*02cc*/ 	.word	0x000000ff
        /*02d0*/ 	.word	0x00000020
        /*02d4*/ 	.short	0x010a
        /*02d6*/ 	.byte	0x08
	.zero		1


	//   ....[19]....
        /*02d8*/ 	.word	0x000038d0
        /*02dc*/ 	.word	0x000000ff
        /*02e0*/ 	.word	0x00000020
        /*02e4*/ 	.short	0x010a
        /*02e6*/ 	.byte	0x08
	.zero		1


	//   ....[20]....
        /*02e8*/ 	.word	0x000040a0
        /*02ec*/ 	.word	0x000000ff
        /*02f0*/ 	.word	0x00000018
        /*02f4*/ 	.short	0x0101
        /*02f6*/ 	.byte	0x08
	.zero		1


	//   ....[21]....
        /*02f8*/ 	.word	0x00004520
        /*02fc*/ 	.word	0x000000ff
        /*0300*/ 	.word	0x00000028
        /*0304*/ 	.short	0x0101
        /*0306*/ 	.byte	0x08
	.zero		1


	//   ....[22]....
        /*0308*/ 	.word	0x000051b0
        /*030c*/ 	.word	0x000000ff
        /*0310*/ 	.word	0x00000008
        /*0314*/ 	.short	0x0101
        /*0316*/ 	.byte	0x08
	.zero		1


	//   ....[23]....
        /*0318*/ 	.word	0x000051d0
        /*031c*/ 	.word	0x000000ff
        /*0320*/ 	.word	0x00000020
        /*0324*/ 	.short	0x010a
        /*0326*/ 	.byte	0x08
	.zero		1


	//   ....[24]....
        /*0328*/ 	.word	0x000051f0
        /*032c*/ 	.word	0x000000ff
        /*0330*/ 	.word	0x00000020
        /*0334*/ 	.short	0x010a
        /*0336*/ 	.byte	0x08
	.zero		1


	//   ....[25]....
        /*0338*/ 	.word	0x00005660
        /*033c*/ 	.word	0x000000ff
        /*0340*/ 	.word	0x00000028
        /*0344*/ 	.short	0x0101
        /*0346*/ 	.byte	0x08
	.zero		1


	//   ....[26]....
        /*0348*/ 	.word	0x00005d70
        /*034c*/ 	.word	0x00000005
        /*0350*/ 	.word	0x00000018
        /*0354*/ 	.short	0x010a
        /*0356*/ 	.byte	0x3f
	.zero		1


	//   ....[27]....
        /*0358*/ 	.word	0x00005df0
        /*035c*/ 	.word	0x00000005
        /*0360*/ 	.word	0x00000008
        /*0364*/ 	.short	0x010a
        /*0366*/ 	.byte	0x3f
	.zero		1


	//   ....[28]....
        /*0368*/ 	.word	0x00005e70
        /*036c*/ 	.word	0x00000007
        /*0370*/ 	.word	0x00000018
        /*0374*/ 	.short	0x010a
        /*0376*/ 	.byte	0x3f
	.zero		1


	//   ....[29]....
        /*0378*/ 	.word	0x00005ee0
        /*037c*/ 	.word	0x00000005
        /*0380*/ 	.word	0x00000028
        /*0384*/ 	.short	0x010a
        /*0386*/ 	.byte	0x3f
	.zero		1


	//   ....[30]....
        /*0388*/ 	.word	0x00005f50
        /*038c*/ 	.word	0x00000005
        /*0390*/ 	.word	0x00000028
        /*0394*/ 	.short	0x010a
        /*0396*/ 	.byte	0x3f
	.zero		1


	//   ....[31]....
        /*0398*/ 	.word	0x00005fc0
        /*039c*/ 	.word	0x00000005
        /*03a0*/ 	.word	0x00000028
        /*03a4*/ 	.short	0x010a
        /*03a6*/ 	.byte	0x3f
	.zero		1


	//   ....[32]....
        /*03a8*/ 	.word	0x00006020
        /*03ac*/ 	.word	0x00000004
        /*03b0*/ 	.word	0x00000000
        /*03b4*/ 	.short	0x010a
        /*03b6*/ 	.byte	0x3f
	.zero		1


	//   ....[33]....
        /*03b8*/ 	.word	0x00006080
        /*03bc*/ 	.word	0x00000004
        /*03c0*/ 	.word	0x00000010
        /*03c4*/ 	.short	0x010a
        /*03c6*/ 	.byte	0x3f
	.zero		1


	//   ....[34]....
        /*03c8*/ 	.word	0x000060f0
        /*03cc*/ 	.word	0x00000003
        /*03d0*/ 	.word	0x00000010
        /*03d4*/ 	.short	0x010a
        /*03d6*/ 	.byte	0x3f
	.zero		1


	//   ....[35]....
        /*03d8*/ 	.word	0x00006160
        /*03dc*/ 	.word	0x00000003
        /*03e0*/ 	.word	0x00000020
        /*03e4*/ 	.short	0x010a
        /*03e6*/ 	.byte	0x3f
	.zero		1


	//   ....[36]....
        /*03e8*/ 	.word	0x000061d0
        /*03ec*/ 	.word	0x00000011
        /*03f0*/ 	.word	0x00000020
        /*03f4*/ 	.short	0x010a
        /*03f6*/ 	.byte	0x3f
	.zero		1


	//----- nvinfo : EIATTR_NUM_MBARRIERS
	.align		4
.L_45:
        /*03f8*/ 	.byte	0x03, 0x38
        /*03fa*/ 	.short	0x0006


	//----- nvinfo : EIATTR_EXIT_INSTR_OFFSETS
	.align		4
        /*03fc*/ 	.byte	0x04, 0x1c
        /*03fe*/ 	.short	(.L_47 - .L_46)


	//   ....[0]....
.L_46:
        /*0400*/ 	.word	0x000003b0


	//   ....[1]....
        /*0404*/ 	.word	0x00001070


	//   ....[2]....
        /*0408*/ 	.word	0x000010a0


	//   ....[3]....
        /*040c*/ 	.word	0x00005be0


	//   ....[4]....
        /*0410*/ 	.word	0x00005d30


	//----- nvinfo : EIATTR_REQNTID
	.align		4
.L_47:
        /*0414*/ 	.byte	0x04, 0x10
        /*0416*/ 	.short	(.L_49 - .L_48)
.L_48:
        /*0418*/ 	.word	0x00000180
        /*041c*/ 	.word	0x00000001
        /*0420*/ 	.word	0x00000001


	//----- nvinfo : EIATTR_CBANK_PARAM_SIZE
	.align		4
.L_49:
        /*0424*/ 	.byte	0x03, 0x19
        /*0426*/ 	.short	0x0290


	//----- nvinfo : EIATTR_PARAM_CBANK
	.align		4
        /*0428*/ 	.byte	0x04, 0x0a
        /*042a*/ 	.short	(.L_51 - .L_50)
	.align		4
.L_50:
        /*042c*/ 	.word	index@(.nv.constant0.kernel_cutlass_kernel_flash_attncuteflash_fwd_sm90FlashAttentionForwardSm90_object_at__tensor0000o1961211101213_tensor0000o9611101213_tensor0000o9611101213_tensor0000o1961211101213_tensor_0)
        /*0430*/ 	.short	0x0210
        /*0432*/ 	.short	0x0290


	//----- nvinfo : EIATTR_SW_WAR
	.align		4
.L_51:
        /*0434*/ 	.byte	0x04, 0x36
        /*0436*/ 	.short	(.L_53 - .L_52)
.L_52:
        /*0438*/ 	.word	0x00000008
.L_53:


//--------------------- .nv.callgraph             --------------------------
	.section	.nv.callgraph,"",@"SHT_CUDA_CALLGRAPH"
	.align	4
	.sectionentsize	8
	.align		4
        /*0000*/ 	.word	0x00000000
	.align		4
        /*0004*/ 	.word	0xffffffff
	.align		4
        /*0008*/ 	.word	0x00000000
	.align		4
        /*000c*/ 	.word	0xfffffffe
	.align		4
        /*0010*/ 	.word	0x00000000
	.align		4
        /*0014*/ 	.word	0xfffffffd
	.align		4
        /*0018*/ 	.word	0x00000000
	.align		4
        /*001c*/ 	.word	0xfffffffc


//--------------------- .text.kernel_cutlass_kernel_flash_attncuteflash_fwd_sm90FlashAttentionForwardSm90_object_at__tensor0000o1961211101213_tensor0000o9611101213_tensor0000o9611101213_tensor0000o1961211101213_tensor_0 --------------------------
	.section	.text.kernel_cutlass_kernel_flash_attncuteflash_fwd_sm90FlashAttentionForwardSm90_object_at__tensor0000o1961211101213_tensor0000o9611101213_tensor0000o9611101213_tensor0000o1961211101213_tensor_0,"ax",@progbits
	.sectionflags	@"SHF_BARRIERS=16"
	.align	128
        .global         kernel_cutlass_kernel_flash_attncuteflash_fwd_sm90FlashAttentionForwardSm90_object_at__tensor0000o1961211101213_tensor0000o9611101213_tensor0000o9611101213_tensor0000o1961211101213_tensor_0
        .type           kernel_cutlass_kernel_flash_attncuteflash_fwd_sm90FlashAttentionForwardSm90_object_at__tensor0000o1961211101213_tensor0000o9611101213_tensor0000o9611101213_tensor0000o1961211101213_tensor_0,@function
        .size           kernel_cutlass_kernel_flash_attncuteflash_fwd_sm90FlashAttentionForwardSm90_object_at__tensor0000o1961211101213_tensor0000o9611101213_tensor0000o9611101213_tensor0000o1961211101213_tensor_0,(.L_x_37 - kernel_cutlass_kernel_flash_attncuteflash_fwd_sm90FlashAttentionForwardSm90_object_at__tensor0000o1961211101213_tensor0000o9611101213_tensor0000o9611101213_tensor0000o1961211101213_tensor_0)
        .other          kernel_cutlass_kernel_flash_attncuteflash_fwd_sm90FlashAttentionForwardSm90_object_at__tensor0000o1961211101213_tensor0000o9611101213_tensor0000o9611101213_tensor0000o1961211101213_tensor_0,@"STO_CUDA_ENTRY STV_DEFAULT"
kernel_cutlass_kernel_flash_attncuteflash_fwd_sm90FlashAttentionForwardSm90_object_at__tensor0000o1961211101213_tensor0000o9611101213_tensor0000o9611101213_tensor0000o1961211101213_tensor_0:
.text.kernel_cutlass_kernel_flash_attncuteflash_fwd_sm90FlashAttentionForwardSm90_object_at__tensor0000o1961211101213_tensor0000o9611101213_tensor0000o9611101213_tensor0000o1961211101213_tensor_0:
[----:B------:R-:W1:Y:S01]  /*0000*/  LDC R1, c[0x0][0x28] ;  /* 0x00000a00ff017b82 */ /* 0x000e620000000800 */
[----:B------:R-:W2:Y:S02]  /*0010*/  S2R R8, SR_TID.X ;  /* 0x0000000000087919 */ /* 0x000ea40000002100 */
[----:B--2---:R-:W-:-:S04]  /*0020*/  SHF.R.U32.HI R0, RZ, 0x5, R8 ;  /* 0x00000005ff007819 */ /* 0x004fc80000011608 */
[----:B------:R-:W-:-:S13]  /*0030*/  ISETP.NE.AND P0, PT, R0, RZ, PT ;  /* 0x000000ff0000720c */ /* 0x000fda0003f05270 */
[----:B-1----:R-:W-:Y:S05]  /*0040*/  @P0 BRA `(.L_x_0) ;  /* 0x0000000000700947 */ /* 0x002fea0003800000 */
[----:B------:R-:W1:Y:S01]  /*0050*/  S2UR UR8, SR_CgaCtaId ;  /* 0x00000000000879c3 */ /* 0x000e620000008800 */
[----:B------:R-:W-:Y:S01]  /*0060*/  ULDC.64 UR10, c[0x0][0x198] ;  /* 0x00006600000a7ab9 */ /* 0x000fe20000000a00 */
[----:B------:R-:W-:Y:S01]  /*0070*/  UMOV UR4, 0x400 ;  /* 0x0000040000047882 */ /* 0x000fe20000000000 */
[----:B------:R-:W-:Y:S02]  /*0080*/  UIADD3 UR12, UP0, UR10, 0x70, URZ ;  /* 0x000000700a0c7890 */ /* 0x000fe4000ff1e03f */
[----:B------:R-:W-:Y:S02]  /*0090*/  UIADD3 UR14, UP1, UR10, 0xf0, URZ ;  /* 0x000000f00a0e7890 */ /* 0x000fe4000ff3e03f */
[----:B------:R-:W-:Y:S01]  /*00a0*/  UIADD3 UR16, UP2, UR10, 0x170, URZ ;  /* 0x000001700a107890 */ /* 0x000fe2000ff5e03f */
[----:B------:R-:W-:Y:S01]  /*00b0*/  UMOV UR5, 0x1 ;  /* 0x0000000100057882 */ /* 0x000fe20000000000 */
[----:B------:R-:W-:Y:S01]  /*00c0*/  UIADD3 UR10, UP3, UR10, 0x1f0, URZ ;  /* 0x000001f00a0a7890 */ /* 0x000fe2000ff7e03f */
[----:B------:R-:W-:Y:S01]  /*00d0*/  UMOV UR6, 0x8 ;  /* 0x0000000800067882 */ /* 0x000fe20000000000 */
[----:B------:R-:W-:-:S02]  /*00e0*/  UIADD3.X UR13, URZ, UR11, URZ, UP0, !UPT ;  /* 0x0000000b3f0d7290 */ /* 0x000fc400087fe43f */
[----:B------:R-:W-:-:S04]  /*00f0*/  UIADD3 UR6, -UR6, 0x100000, URZ ;  /* 0x0010000006067890 */ /* 0x000fc8000fffe13f */
[----:B------:R-:W-:Y:S02]  /*0100*/  USHF.L.U32 UR7, UR6, 0xb, URZ ;  /* 0x0000000b06077899 */ /* 0x000fe4000800063f */
[----:B------:R-:W-:Y:S02]  /*0110*/  USHF.L.U32 UR6, UR6, 0x1, URZ ;  /* 0x0000000106067899 */ /* 0x000fe4000800063f */
[----:B------:R-:W-:Y:S02]  /*0120*/  UIADD3.X UR15, URZ, UR11, URZ, UP1, !UPT ;  /* 0x0000000b3f0f7290 */ /* 0x000fe40008ffe43f */
[----:B------:R-:W-:Y:S02]  /*0130*/  UIADD3.X UR17, URZ, UR11, URZ, UP2, !UPT ;  /* 0x0000000b3f117290 */ /* 0x000fe400097fe43f */
[----:B------:R-:W-:Y:S01]  /*0140*/  UIADD3.X UR11, URZ, UR11, URZ, UP3, !UPT ;  /* 0x0000000b3f0b7290 */ /* 0x000fe20009ffe43f */
[----:B------:R2:W-:Y:S01]  /*0150*/  UTMACCTL.PF [UR12] ;  /* 0x000000000c0079b9 */ /* 0x0005e20008040000 */
[----:B-1----:R-:W-:-:S02]  /*0160*/  ULEA UR8, UR8, UR4, 0x18 ;  /* 0x0000000408087291 */ /* 0x002fc4000f8ec03f */
[----:B------:R-:W-:-:S04]  /*0170*/  UIADD3 UR4, -UR5, 0x100000, URZ ;  /* 0x0010000005047890 */ /* 0x000fc8000fffe13f */
[----:B------:R-:W-:Y:S02]  /*0180*/  USHF.L.U32 UR5, UR4, 0xb, URZ ;  /* 0x0000000b04057899 */ /* 0x000fe4000800063f */
[----:B------:R-:W-:Y:S01]  /*0190*/  USHF.L.U32 UR4, UR4, 0x1, URZ ;  /* 0x0000000104047899 */ /* 0x000fe2000800063f */
[----:B------:R2:W-:Y:S01]  /*01a0*/  UTMACCTL.PF [UR14] ;  /* 0x000000000e0079b9 */ /* 0x0005e20008040000 */
[----:B------:R2:W-:Y:S01]  /*01b0*/  UTMACCTL.PF [UR16] ;  /* 0x00000000100079b9 */ /* 0x0005e20008040000 */
[----:B------:R2:W-:Y:S01]  /*01c0*/  UTMACCTL.PF [UR10] ;  /* 0x000000000a0079b9 */ /* 0x0005e20008040000 */
[----:B------:R-:W1:Y:S08]  /*01d0*/  FENCE.VIEW.ASYNC.S ;  /* 0x00000000000073c6 */ /* 0x000e700000000000 */
[----:B-1----:R2:W1:Y:S01]  /*01e0*/  SYNCS.EXCH.64 URZ, [UR8], UR4 ;  /* 0x00000004083f75b2 */ /* 0x0024620008000100 */
[----:B------:R2:W3:Y:S02]  /*01f0*/  SYNCS.EXCH.64 URZ, [UR8+0x8], UR6 ;  /* 0x00000806083f75b2 */ /* 0x0004e40008000100 */
[----:B--2---:R-:W-:Y:S01]  /*0200*/  NOP ;  /* 0x0000000000007918 */ /* 0x004fe20000000000 */
.L_x_0:
[----:B------:R-:W-:Y:S05]  /*0210*/  @P0 BRA `(.L_x_1) ;  /* 0x0000000000440947 */ /* 0x000fea0003800000 */
[----:B------:R-:W2:Y:S01]  /*0220*/  S2UR UR5, SR_CgaCtaId ;  /* 0x00000000000579c3 */ /* 0x000ea20000008800 */
[----:B------:R-:W-:Y:S01]  /*0230*/  UMOV UR4, 0x400 ;  /* 0x0000040000047882 */ /* 0x000fe20000000000 */
[----:B------:R-:W-:Y:S01]  /*0240*/  UMOV UR6, 0x1 ;  /* 0x0000000100067882 */ /* 0x000fe20000000000 */
[----:B------:R-:W-:Y:S01]  /*0250*/  UMOV UR7, 0x8 ;  /* 0x0000000800077882 */ /* 0x000fe20000000000 */
[----:B--2---:R-:W-:Y:S02]  /*0260*/  ULEA UR8, UR5, UR4, 0x18 ;  /* 0x0000000405087291 */ /* 0x004fe4000f8ec03f */
[----:B------:R-:W-:-:S04]  /*0270*/  UIADD3 UR4, -UR6, 0x100000, URZ ;  /* 0x0010000006047890 */ /* 0x000fc8000fffe13f */
[----:B------:R-:W-:Y:S02]  /*0280*/  USHF.L.U32 UR5, UR4, 0xb, URZ ;  /* 0x0000000b04057899 */ /* 0x000fe4000800063f */
[----:B------:R-:W-:Y:S02]  /*0290*/  USHF.L.U32 UR4, UR4, 0x1, URZ ;  /* 0x0000000104047899 */ /* 0x000fe4000800063f */
[----:B------:R-:W-:-:S04]  /*02a0*/  UIADD3 UR6, -UR7, 0x100000, URZ ;  /* 0x0010000007067890 */ /* 0x000fc8000fffe13f */
[----:B------:R-:W-:Y:S02]  /*02b0*/  USHF.L.U32 UR7, UR6, 0xb, URZ ;  /* 0x0000000b06077899 */ /* 0x000fe4000800063f */
[----:B------:R-:W-:Y:S01]  /*02c0*/  USHF.L.U32 UR6, UR6, 0x1, URZ ;  /* 0x0000000106067899 */ /* 0x000fe2000800063f */
[----:B------:R-:W2:Y:S03]  /*02d0*/  FENCE.VIEW.ASYNC.S ;  /* 0x00000000000073c6 */ /* 0x000ea60000000000 */
[----:B--2---:R2:W4:Y:S08]  /*02e0*/  SYNCS.EXCH.64 URZ, [UR8+0x10], UR4 ;  /* 0x00001004083f75b2 */ /* 0x0045300008000100 */
[----:B------:R2:W5:Y:S01]  /*02f0*/  SYNCS.EXCH.64 URZ, [UR8+0x18], UR6 ;  /* 0x00001806083f75b2 */ /* 0x0005620008000100 */
[----:B------:R2:W3:Y:S01]  /*0300*/  SYNCS.EXCH.64 URZ, [UR8+0x20], UR4 ;  /* 0x00002004083f75b2 */ /* 0x0004e20008000100 */
[----:B------:R2:W1:Y:S01]  /*0310*/  SYNCS.EXCH.64 URZ, [UR8+0x28], UR6 ;  /* 0x00002806083f75b2 */ /* 0x0004620008000100 */
[----:B------:R-:W-:Y:S01]  /*0320*/  NOP ;  /* 0x0000000000007918 */ /* 0x000fe20000000000 */
.L_x_1:
[----:B------:R-:W-:Y:S01]  /*0330*/  ISETP.GT.AND P0, PT, R0, 0x3, PT ;  /* 0x000000030000780c */ /* 0x000fe20003f04270 */
[----:B------:R-:W-:Y:S01]  /*0340*/  NOP ;  /* 0x0000000000007918 */ /* 0x000fe20000000000 */
[----:B------:R-:W-:Y:S01]  /*0350*/  LOP3.LUT R2, R8, 0x1f, RZ, 0xc0, !PT ;  /* 0x0000001f08027812 */ /* 0x000fe200078ec0ff */
[----:B-1-345:R-:W-:Y:S10]  /*0360*/  BAR.SYNC.DEFER_BLOCKING 0x0 ;  /* 0x0000000000007b1d */ /* 0x03aff40000010000 */
[----:B------:R-:W-:Y:S05]  /*0370*/  @P0 BRA `(.L_x_2) ;  /* 0x0000000c004c0947 */ /* 0x000fea0003800000 */
[----:B------:R-:W-:-:S08]  /*0380*/  NOP ;  /* 0x0000000000007918 */ /* 0x000fd00000000000 */
[----:B------:R-:W1:-:S00]  /*0390*/  USETMAXREG.DEALLOC.CTAPOOL 0x18 ;  /* 0x00000018000079c8 */ /* 0x000e4000080e0500 */
[----:B-1----:R-:W-:-:S13]  /*03a0*/  LOP3.LUT P0, RZ, R0, 0x3, RZ, 0xc0, !PT ;  /* 0x0000000300ff7812 */ /* 0x002fda000780c0ff */
[----:B--2---:R-:W-:Y:S05]  /*03b0*/  @P0 EXIT ;  /* 0x000000000000094d */ /* 0x004fea0003800000 */
[----:B------:R-:W1:Y:S01]  /*03c0*/  S2UR UR4, SR_CgaCtaId ;  /* 0x00000000000479c3 */ /* 0x000e620000008800 */
[----:B------:R-:W-:Y:S01]  /*03d0*/  UMOV UR41, 0x400 ;  /* 0x0000040000297882 */ /* 0x000fe20000000000 */
[----:B------:R-:W-:Y:S01]  /*03e0*/  IMAD.MOV.U32 R0, RZ, RZ, -0x80000000 ;  /* 0x80000000ff007424 */ /* 0x000fe200078e00ff */
[----:B------:R-:W-:Y:S01]  /*03f0*/  ULDC UR11, c[0x0][0x21c] ;  /* 0x00008700000b7ab9 */ /* 0x000fe20000000800 */
[----:B------:R-:W-:Y:S01]  /*0400*/  ULDC.64 UR8, c[0x0][0x198] ;  /* 0x0000660000087ab9 */ /* 0x000fe20000000a00 */
[----:B------:R-:W-:Y:S02]  /*0410*/  UIADD3 UR10, -UR11, URZ, URZ ;  /* 0x0000003f0b0a7290 */ /* 0x000fe4000fffe13f */
[----:B------:R-:W-:Y:S01]  /*0420*/  UIADD3 UR6, UR11, -0x1, URZ ;  /* 0xffffffff0b067890 */ /* 0x000fe2000fffe03f */
[----:B------:R-:W2:Y:S01]  /*0430*/  S2UR UR28, SR_CTAID.Y ;  /* 0x00000000001c79c3 */ /* 0x000ea20000002600 */
[----:B------:R-:W-:Y:S02]  /*0440*/  USHF.R.S32.HI UR10, URZ, 0x1f, UR10 ;  /* 0x0000001f3f0a7899 */ /* 0x000fe4000801140a */
[----:B------:R-:W-:-:S02]  /*0450*/  USHF.R.S32.HI UR7, URZ, 0x1f, UR6 ;  /* 0x0000001f3f077899 */ /* 0x000fc40008011406 */
[----:B------:R-:W-:Y:S02]  /*0460*/  ULEA.HI UR10, UR10, -UR11, URZ, 0x7 ;  /* 0x8000000b0a0a7291 */ /* 0x000fe4000f8f383f */
[----:B------:R-:W-:Y:S01]  /*0470*/  ULEA.HI UR7, UR7, UR6, URZ, 0x7 ;  /* 0x0000000607077291 */ /* 0x000fe2000f8f383f */
[----:B------:R-:W3:Y:S01]  /*0480*/  S2UR UR29, SR_CTAID.Z ;  /* 0x00000000001d79c3 */ /* 0x000ee20000002700 */
[----:B------:R-:W-:Y:S01]  /*0490*/  USHF.R.S32.HI UR10, URZ, 0x7, UR10 ;  /* 0x000000073f0a7899 */ /* 0x000fe2000801140a */
[----:B------:R-:W-:Y:S01]  /*04a0*/  ULDC.64 UR16, c[0x0][0x198] ;  /* 0x0000660000107ab9 */ /* 0x000fe20000000a00 */
[----:B------:R-:W-:Y:S02]  /*04b0*/  UMOV UR18, URZ ;  /* 0x0000003f00127c82 */ /* 0x000fe40008000000 */
[----:B------:R-:W-:Y:S02]  /*04c0*/  UIADD3 UR6, -UR10, URZ, URZ ;  /* 0x0000003f0a067290 */ /* 0x000fe4000fffe13f */
[----:B------:R-:W-:Y:S01]  /*04d0*/  UIADD3 UR30, UP2, UR8, 0xf0, URZ ;  /* 0x000000f0081e7890 */ /* 0x000fe2000ff5e03f */
[----:B------:R-:W4:Y:S01]  /*04e0*/  S2UR UR43, SR_CTAID.X ;  /* 0x00000000002b79c3 */ /* 0x000f220000002500 */
[----:B-1----:R-:W-:-:S02]  /*04f0*/  ULEA UR41, UR4, UR41, 0x18 ;  /* 0x0000002904297291 */ /* 0x002fc4000f8ec03f */
[----:B------:R-:W-:Y:S01]  /*0500*/  UIADD3 UR32, UP3, UR16, 0xf0, URZ ;  /* 0x000000f010207890 */ /* 0x000fe2000ff7e03f */
[----:B------:R-:W-:Y:S01]  /*0510*/  ULDC.64 UR4, c[0x0][0x198] ;  /* 0x0000660000047ab9 */ /* 0x000fe20000000a00 */
[----:B------:R-:W-:Y:S02]  /*0520*/  ULEA.HI.SX32 UR7, UR7, 0x1, 0x19 ;  /* 0x0000000107077891 */ /* 0x000fe4000f8fca3f */
[----:B------:R-:W-:-:S03]  /*0530*/  UIADD3 UR14, UP1, UR4, 0xf0, URZ ;  /* 0x000000f0040e7890 */ /* 0x000fc6000ff3e03f */
[----:B------:R-:W1:Y:S01]  /*0540*/  SYNCS.PHASECHK.TRANS64.TRYWAIT P0, [UR41+0x18], R0 ;  /* 0x00001800ff0075a7 */ /* 0x000e620008000169 */
[----:B------:R-:W-:Y:S01]  /*0550*/  UISETP.GT.AND UP0, UPT, UR11, URZ, UPT ;  /* 0x0000003f0b00728c */ /* 0x000fe2000bf04270 */
[----:B------:R-:W-:Y:S01]  /*0560*/  UMOV UR10, 0x20 ;  /* 0x00000020000a7882 */ /* 0x000fe20000000000 */
[----:B--2---:R-:W-:Y:S01]  /*0570*/  UMOV UR20, UR28 ;  /* 0x0000001c00147c82 */ /* 0x004fe20008000000 */
[----:B------:R-:W-:Y:S01]  /*0580*/  UMOV UR12, UR28 ;  /* 0x0000001c000c7c82 */ /* 0x000fe20008000000 */
[----:B---3--:R-:W-:Y:S01]  /*0590*/  UMOV UR21, UR29 ;  /* 0x0000001d00157c82 */ /* 0x008fe20008000000 */
[----:B------:R-:W-:Y:S01]  /*05a0*/  UMOV UR13, UR29 ;  /* 0x0000001d000d7c82 */ /* 0x000fe20008000000 */
[----:B-1--4-:R-:W-:Y:S05]  /*05b0*/  @!P0 BRA `(.L_x_3) ;  /* 0x0000005400e08947 */ /* 0x012fea0003800000 */
.L_x_22:
[----:B------:R-:W-:Y:S01]  /*05c0*/  ELECT P0, URZ, PT ;  /* 0x00000000003f782f */ /* 0x000fe20003800000 */
[----:B------:R-:W-:Y:S01]  /*05d0*/  @!UP0 UMOV UR7, UR6 ;  /* 0x0000000600078c82 */ /* 0x000fe20008000000 */
[----:B------:R-:W-:Y:S02]  /*05e0*/  UIADD3.X UR33, URZ, UR17, URZ, UP3, !UPT ;  /* 0x000000113f217290 */ /* 0x000fe40009ffe43f */
[----:B------:R-:W-:Y:S02]  /*05f0*/  USHF.L.U32 UR22, UR7, 0x7, URZ ;  /* 0x0000000707167899 */ /* 0x000fe4000800063f */
[----:B------:R-:W-:Y:S02]  /*0600*/  UIADD3.X UR15, URZ, UR5, URZ, UP1, !UPT ;  /* 0x000000053f0f7290 */ /* 0x000fe40008ffe43f */
[----:B------:R-:W-:Y:S02]  /*0610*/  UIADD3.X UR31, URZ, UR9, URZ, UP2, !UPT ;  /* 0x000000093f1f7290 */ /* 0x000fe400097fe43f */
[----:B------:R-:W-:-:S02]  /*0620*/  UIADD3 UR16, UR41, 0xc400, URZ ;  /* 0x0000c40029107890 */ /* 0x000fc4000fffe03f */
[----:B------:R-:W-:Y:S01]  /*0630*/  UIADD3 UR17, UR41, 0x10, URZ ;  /* 0x0000001029117890 */ /* 0x000fe2000fffe03f */
[----:B------:R-:W-:Y:S01]  /*0640*/  @P0 IMAD.MOV.U32 R2, RZ, RZ, 0x6000 ;  /* 0x00006000ff020424 */ /* 0x000fe200078e00ff */
[----:B------:R-:W-:Y:S02]  /*0650*/  UIADD3 UR19, UR22, -0x80, URZ ;  /* 0xffffff8016137890 */ /* 0x000fe4000fffe03f */
[----:B------:R-:W-:Y:S02]  /*0660*/  UIADD3 UR8, UR41, 0xe400, URZ ;  /* 0x0000e40029087890 */ /* 0x000fe4000fffe03f */
[----:B------:R2:W-:Y:S01]  /*0670*/  @P0 SYNCS.ARRIVE.TRANS64 RZ, [UR41+0x10], R2 ;  /* 0x00001002ffff09a7 */ /* 0x0005e20008000029 */
[----:B------:R-:W-:Y:S02]  /*0680*/  UIADD3 UR9, UR41, 0x10, URZ ;  /* 0x0000001029097890 */ /* 0x000fe4000fffe03f */
[----:B------:R-:W-:Y:S02]  /*0690*/  UIADD3 UR24, UR41, 0x10400, URZ ;  /* 0x0001040029187890 */ /* 0x000fe4000fffe03f */
[----:B------:R-:W-:Y:S01]  /*06a0*/  UIADD3 UR25, UR41, 0x10, URZ ;  /* 0x0000001029197890 */ /* 0x000fe2000fffe03f */
[----:B------:R3:W-:Y:S01]  /*06b0*/  UTMALDG.4D [UR16], [UR14], desc[URZ] ;  /* 0x00003f100e0075b4 */ /* 0x0007e20008019000 */
[----:B------:R-:W-:Y:S01]  /*06c0*/  UMOV UR11, UR19 ;  /* 0x00000013000b7c82 */ /* 0x000fe20008000000 */
[----:B------:R-:W-:Y:S01]  /*06d0*/  UMOV UR26, 0x40 ;  /* 0x00000040001a7882 */ /* 0x000fe20000000000 */
[----:B------:R-:W-:Y:S01]  /*06e0*/  UMOV UR27, UR19 ;  /* 0x00000013001b7c82 */ /* 0x000fe20008000000 */
[----:B------:R-:W-:Y:S01]  /*06f0*/  ULDC.64 UR4, c[0x0][0x198] ;  /* 0x0000660000047ab9 */ /* 0x000fe20000000a00 */
[----:B------:R-:W-:Y:S01]  /*0700*/  UMOV UR42, URZ ;  /* 0x0000003f002a7c82 */ /* 0x000fe20008000000 */
[----:B------:R-:W-:Y:S01]  /*0710*/  UIADD3 UR6, UP0, UR4, 0x70, URZ ;  /* 0x0000007004067890 */ /* 0x000fe2000ff1e03f */
[----:B------:R4:W-:Y:S01]  /*0720*/  UTMALDG.4D [UR8], [UR30], desc[URZ] ;  /* 0x00003f081e0075b4 */ /* 0x0009e20008019000 */
[----:B------:R2:W-:Y:S01]  /*0730*/  UTMALDG.4D [UR24], [UR32], desc[URZ] ;  /* 0x00003f18200075b4 */ /* 0x0005e20008019000 */
[----:B------:R-:W5:Y:S01]  /*0740*/  SYNCS.PHASECHK.TRANS64.TRYWAIT P0, [UR41+0x8], R0 ;  /* 0x00000800ff0075a7 */ /* 0x000f620008000169 */
[----:B---3--:R-:W-:Y:S01]  /*0750*/  ULDC.64 UR14, c[0x0][0x198] ;  /* 0x00006600000e7ab9 */ /* 0x008fe20000000a00 */
[----:B----4-:R-:W-:Y:S01]  /*0760*/  ULDC.64 UR8, c[0x0][0x198] ;  /* 0x0000660000087ab9 */ /* 0x010fe20000000a00 */
[----:B------:R-:W-:Y:S01]  /*0770*/  UMOV UR10, 0x20 ;  /* 0x00000020000a7882 */ /* 0x000fe20000000000 */
[----:B--2--5:R-:W-:Y:S05]  /*0780*/  @!P0 BRA `(.L_x_4) ;  /* 0x00000054008c8947 */ /* 0x024fea0003800000 */
.L_x_23:
[----:B------:R-:W-:Y:S01]  /*0790*/  ELECT P0, URZ, PT ;  /* 0x00000000003f782f */ /* 0x000fe20003800000 */
[----:B------:R-:W-:Y:S02]  /*07a0*/  UIADD3.X UR5, URZ, UR5, URZ, UP0, !UPT ;  /* 0x000000053f057290 */ /* 0x000fe400087fe43f */
[----:B------:R-:W-:Y:S02]  /*07b0*/  UISETP.GE.AND UP0, UPT, UR7, 0x2, UPT ;  /* 0x000000020700788c */ /* 0x000fe4000bf06270 */
[----:B------:R-:W-:Y:S02]  /*07c0*/  UIADD3 UR14, UP1, UR14, 0x70, URZ ;  /* 0x000000700e0e7890 */ /* 0x000fe4000ff3e03f */
[----:B------:R-:W-:Y:S02]  /*07d0*/  UIADD3 UR16, UP2, UR8, 0x70, URZ ;  /* 0x0000007008107890 */ /* 0x000fe4000ff5e03f */
[----:B------:R-:W-:Y:S02]  /*07e0*/  USHF.L.U32 UR43, UR43, 0x7, URZ ;  /* 0x000000072b2b7899 */ /* 0x000fe4000800063f */
[----:B------:R-:W-:-:S02]  /*07f0*/  UIADD3 UR40, UR41, 0x6400, URZ ;  /* 0x0000640029287890 */ /* 0x000fc4000fffe03f */
[----:B------:R-:W-:Y:S01]  /*0800*/  @P0 IMAD.MOV.U32 R0, RZ, RZ, 0x6000 ;  /* 0x00006000ff000424 */ /* 0x000fe200078e00ff */
[----:B------:R-:W-:Y:S02]  /*0810*/  UIADD3.X UR15, URZ, UR15, URZ, UP1, !UPT ;  /* 0x0000000f3f0f7290 */ /* 0x000fe40008ffe43f */
[----:B------:R-:W-:Y:S02]  /*0820*/  UIADD3 UR8, UR41, 0x8400, URZ ;  /* 0x0000840029087890 */ /* 0x000fe4000fffe03f */
[----:B------:R2:W-:Y:S01]  /*0830*/  @P0 SYNCS.ARRIVE.TRANS64 RZ, [UR41], R0 ;  /* 0x00000000ffff09a7 */ /* 0x0005e20008000029 */
[----:B------:R-:W-:Y:S01]  /*0840*/  PLOP3.LUT P0, PT, PT, PT, UP0, 0x80, 0x0 ;  /* 0x000000000000781c */ /* 0x000fe20003f0f008 */
[----:B------:R-:W-:Y:S02]  /*0850*/  UIADD3.X UR17, URZ, UR9, URZ, UP2, !UPT ;  /* 0x000000093f117290 */ /* 0x000fe400097fe43f */
[----:B------:R-:W-:Y:S01]  /*0860*/  UIADD3 UR24, UR41, 0xa400, URZ ;  /* 0x0000a40029187890 */ /* 0x000fe2000fffe03f */
[----:B------:R-:W-:Y:S01]  /*0870*/  UMOV UR44, UR28 ;  /* 0x0000001c002c7c82 */ /* 0x000fe20008000000 */
[----:B------:R-:W-:Y:S01]  /*0880*/  UMOV UR45, UR29 ;  /* 0x0000001d002d7c82 */ /* 0x000fe20008000000 */
[----:B------:R-:W-:Y:S01]  /*0890*/  UMOV UR4, UR6 ;  /* 0x0000000600047c82 */ /* 0x000fe20008000000 */
[----:B------:R-:W-:Y:S01]  /*08a0*/  UMOV UR12, UR28 ;  /* 0x0000001c000c7c82 */ /* 0x000fe20008000000 */
[----:B------:R-:W-:Y:S01]  /*08b0*/  UMOV UR13, UR29 ;  /* 0x0000001d000d7c82 */ /* 0x000fe20008000000 */
[----:B------:R-:W-:Y:S01]  /*08c0*/  UMOV UR9, UR41 ;  /* 0x0000002900097c82 */ /* 0x000fe20008000000 */
[----:B------:R-:W-:Y:S01]  /*08d0*/  UMOV UR11, UR43 ;  /* 0x0000002b000b7c82 */ /* 0x000fe20008000000 */
[----:B------:R3:W-:Y:S01]  /*08e0*/  UTMALDG.4D [UR40], [UR4], desc[URZ] ;  /* 0x00003f28040075b4 */ /* 0x0007e20008019000 */
[----:B------:R-:W-:Y:S01]  /*08f0*/  UMOV UR26, 0x40 ;  /* 0x00000040001a7882 */ /* 0x000fe20000000000 */
[----:B------:R-:W-:Y:S01]  /*0900*/  UMOV UR25, UR41 ;  /* 0x0000002900197c82 */ /* 0x000fe20008000000 */
[----:B------:R-:W-:Y:S01]  /*0910*/  UMOV UR27, UR43 ;  /* 0x0000002b001b7c82 */ /* 0x000fe20008000000 */
[----:B--2---:R-:W-:Y:S01]  /*0920*/  IMAD.MOV.U32 R0, RZ, RZ, 0x1 ;  /* 0x00000001ff007424 */ /* 0x004fe200078e00ff */
[----:B------:R3:W-:Y:S01]  /*0930*/  UTMALDG.4D [UR8], [UR14], desc[URZ] ;  /* 0x00003f080e0075b4 */ /* 0x0007e20008019000 */
[----:B------:R3:W-:Y:S02]  /*0940*/  UTMALDG.4D [UR24], [UR16], desc[URZ] ;  /* 0x00003f18100075b4 */ /* 0x0007e40008019000 */
[----:B---3--:R-:W-:Y:S05]  /*0950*/  @!P0 BRA `(.L_x_5) ;  /* 0x0000000400288947 */ /* 0x008fea0003800000 */
[----:B------:R-:W-:Y:S01]  /*0960*/  UIADD3 UR7, -UR7, URZ, URZ ;  /* 0x0000003f07077290 */ /* 0x000fe2000fffe13f */
[----:B-1----:R-:W-:Y:S01]  /*0970*/  MOV R5, 0x1 ;  /* 0x0000000100057802 */ /* 0x002fe20000000f00 */
[----:B------:R-:W-:-:S03]  /*0980*/  UIADD3 UR27, UR22, -0x100, URZ ;  /* 0xffffff00161b7890 */ /* 0x000fc6000fffe03f */
[----:B------:R-:W-:Y:S01]  /*0990*/  ULDC.64 UR22, c[0x0][0x198] ;  /* 0x0000660000167ab9 */ /* 0x000fe20000000a00 */
[----:B------:R-:W-:-:S08]  /*09a0*/  IMAD.U32 R4, RZ, RZ, UR7 ;  /* 0x00000007ff047e24 */ /* 0x000fd0000f8e00ff */
.L_x_8:
[----:B------:R-:W-:Y:S01]  /*09b0*/  LOP3.LUT R0, R5, 0x1, RZ, 0x3c, !PT ;  /* 0x0000000105007812 */ /* 0x000fe200078e3cff */
[----:B------:R-:W-:Y:S02]  /*09c0*/  UIADD3 UR6, UP0, UR22, 0xf0, URZ ;  /* 0x000000f016067890 */ /* 0x000fe4000ff1e03f */
[----:B------:R-:W-:Y:S02]  /*09d0*/  UIADD3 UR14, UP1, UR22, 0xf0, URZ ;  /* 0x000000f0160e7890 */ /* 0x000fe4000ff3e03f */
[----:B------:R-:W-:-:S04]  /*09e0*/  IMAD.U32 R2, R0, -0x80000000, RZ ;  /* 0x8000000000027824 */ /* 0x000fc800078e00ff */
[----:B------:R-:W1:Y:S02]  /*09f0*/  SYNCS.PHASECHK.TRANS64.TRYWAIT P0, [UR41+0x18], R2 ;  /* 0x00001802ff0075a7 */ /* 0x000e640008000169 */
[----:B-1----:R-:W-:Y:S05]  /*0a00*/  @!P0 BRA `(.L_x_6) ;  /* 0x00000054000c8947 */ /* 0x002fea0003800000 */
.L_x_25:
[----:B------:R-:W-:Y:S02]  /*0a10*/  ELECT P0, URZ, PT ;  /* 0x00000000003f782f */ /* 0x000fe40003800000 */
[----:B------:R-:W-:Y:S01]  /*0a20*/  IADD3 R4, R4, 0x1, RZ ;  /* 0x0000000104047810 */ /* 0x000fe20007ffe0ff */
[----:B------:R-:W-:Y:S02]  /*0a30*/  UIADD3 UR4, UP2, UR22, 0xf0, URZ ;  /* 0x000000f016047890 */ /* 0x000fe4000ff5e03f */
[----:B------:R-:W-:Y:S01]  /*0a40*/  UIADD3 UR24, UR41, 0xc400, URZ ;  /* 0x0000c40029187890 */ /* 0x000fe2000fffe03f */
[----:B------:R-:W-:Y:S01]  /*0a50*/  ISETP.NE.AND P1, PT, R4, -0x1, PT ;  /* 0xffffffff0400780c */ /* 0x000fe20003f25270 */
[----:B------:R-:W-:Y:S02]  /*0a60*/  UIADD3 UR25, UR41, 0x10, URZ ;  /* 0x0000001029197890 */ /* 0x000fe4000fffe03f */
[----:B------:R-:W-:Y:S02]  /*0a70*/  UIADD3.X UR7, URZ, UR23, URZ, UP0, !UPT ;  /* 0x000000173f077290 */ /* 0x000fe400087fe43f */
[----:B------:R-:W-:-:S02]  /*0a80*/  UIADD3 UR16, UR41, 0xe400, URZ ;  /* 0x0000e40029107890 */ /* 0x000fc4000fffe03f */
[----:B------:R-:W-:Y:S01]  /*0a90*/  UIADD3 UR17, UR41, 0x10, URZ ;  /* 0x0000001029117890 */ /* 0x000fe2000fffe03f */
[----:B------:R-:W-:Y:S01]  /*0aa0*/  @P0 IMAD.MOV.U32 R2, RZ, RZ, 0x6000 ;  /* 0x00006000ff020424 */ /* 0x000fe200078e00ff */
[----:B------:R-:W-:Y:S02]  /*0ab0*/  UIADD3.X UR15, URZ, UR23, URZ, UP1, !UPT ;  /* 0x000000173f0f7290 */ /* 0x000fe40008ffe43f */
[----:B------:R-:W-:Y:S02]  /*0ac0*/  UIADD3 UR8, UR41, 0x10400, URZ ;  /* 0x0001040029087890 */ /* 0x000fe4000fffe03f */
[----:B------:R2:W-:Y:S01]  /*0ad0*/  @P0 SYNCS.ARRIVE.TRANS64 RZ, [UR41+0x10], R2 ;  /* 0x00001002ffff09a7 */ /* 0x0005e20008000029 */
[----:B------:R-:W-:Y:S02]  /*0ae0*/  UIADD3 UR9, UR41, 0x10, URZ ;  /* 0x0000001029097890 */ /* 0x000fe4000fffe03f */
[----:B------:R-:W-:Y:S01]  /*0af0*/  UIADD3.X UR5, URZ, UR23, URZ, UP2, !UPT ;  /* 0x000000173f057290 */ /* 0x000fe200097fe43f */
[----:B------:R-:W-:Y:S01]  /*0b00*/  UMOV UR26, URZ ;  /* 0x0000003f001a7c82 */ /* 0x000fe20008000000 */
[----:B------:R-:W-:Y:S01]  /*0b10*/  UMOV UR18, 0x20 ;  /* 0x0000002000127882 */ /* 0x000fe20000000000 */
[----:B------:R-:W-:Y:S01]  /*0b20*/  UMOV UR19, UR27 ;  /* 0x0000001b00137c82 */ /* 0x000fe20008000000 */
[----:B------:R-:W-:Y:S01]  /*0b30*/  UMOV UR20, UR28 ;  /* 0x0000001c00147c82 */ /* 0x000fe20008000000 */
[----:B------:R-:W-:Y:S01]  /*0b40*/  UMOV UR21, UR29 ;  /* 0x0000001d00157c82 */ /* 0x000fe20008000000 */
[----:B--2---:R-:W-:Y:S01]  /*0b50*/  IMAD.U32 R2, R5, -0x80000000, RZ ;  /* 0x8000000005027824 */ /* 0x004fe200078e00ff */
[----:B------:R2:W-:Y:S01]  /*0b60*/  UTMALDG.4D [UR24], [UR6], desc[URZ] ;  /* 0x00003f18060075b4 */ /* 0x0005e20008019000 */
[----:B------:R-:W-:Y:S01]  /*0b70*/  UMOV UR10, 0x40 ;  /* 0x00000040000a7882 */ /* 0x000fe20000000000 */
[----:B------:R-:W-:Y:S01]  /*0b80*/  UMOV UR11, UR27 ;  /* 0x0000001b000b7c82 */ /* 0x000fe20008000000 */
[----:B------:R-:W-:Y:S01]  /*0b90*/  UMOV UR12, UR28 ;  /* 0x0000001c000c7c82 */ /* 0x000fe20008000000 */
[----:B------:R-:W-:Y:S01]  /*0ba0*/  UMOV UR13, UR29 ;  /* 0x0000001d000d7c82 */ /* 0x000fe20008000000 */
[----:B------:R-:W-:Y:S01]  /*0bb0*/  UIADD3 UR35, UR27, 0x80, URZ ;  /* 0x000000801b237890 */ /* 0x000fe2000fffe03f */
[----:B------:R2:W-:Y:S01]  /*0bc0*/  UTMALDG.4D [UR16], [UR14], desc[URZ] ;  /* 0x00003f100e0075b4 */ /* 0x0005e20008019000 */
[----:B------:R2:W-:Y:S01]  /*0bd0*/  UTMALDG.4D [UR8], [UR4], desc[URZ] ;  /* 0x00003f08040075b4 */ /* 0x0005e20008019000 */
[----:B------:R-:W3:Y:S02]  /*0be0*/  SYNCS.PHASECHK.TRANS64.TRYWAIT P0, [UR41+0x28], R2 ;  /* 0x00002802ff0075a7 */ /* 0x000ee40008000169 */
[----:B--23--:R-:W-:Y:S07]  /*0bf0*/  @!P0 BRA `(.L_x_7) ;  /* 0x0000005000b08947 */ /* 0x00cfee0003800000 */
.L_x_27:
[----:B------:R-:W-:Y:S01]  /*0c00*/  ELECT P0, URZ, PT ;  /* 0x00000000003f782f */ /* 0x000fe20003800000 */
[----:B-1----:R-:W-:Y:S01]  /*0c10*/  IMAD.MOV.U32 R5, RZ, RZ, R0 ;  /* 0x000000ffff057224 */ /* 0x002fe200078e0000 */
[----:B------:R-:W-:Y:S02]  /*0c20*/  UIADD3 UR4, UP0, UR22, 0x170, URZ ;  /* 0x0000017016047890 */ /* 0x000fe4000ff1e03f */
[----:B------:R-:W-:Y:S02]  /*0c30*/  UIADD3 UR6, UP1, UR22, 0x170, URZ ;  /* 0x0000017016067890 */ /* 0x000fe4000ff3e03f */
[----:B------:R-:W-:Y:S02]  /*0c40*/  UIADD3 UR14, UP2, UR22, 0x170, URZ ;  /* 0x00000170160e7890 */ /* 0x000fe4000ff5e03f */
[----:B------:R-:W-:Y:S02]  /*0c50*/  UIADD3 UR32, UR41, 0x400, URZ ;  /* 0x0000040029207890 */ /* 0x000fe4000fffe03f */
[----:B------:R-:W-:-:S02]  /*0c60*/  UIADD3 UR33, UR41, 0x20, URZ ;  /* 0x0000002029217890 */ /* 0x000fc4000fffe03f */
[----:B------:R-:W-:Y:S01]  /*0c70*/  UIADD3.X UR5, URZ, UR23, URZ, UP0, !UPT ;  /* 0x000000173f057290 */ /* 0x000fe200087fe43f */
[----:B------:R-:W-:Y:S01]  /*0c80*/  @P0 IMAD.MOV.U32 R2, RZ, RZ, 0x6000 ;  /* 0x00006000ff020424 */ /* 0x000fe200078e00ff */
[----:B------:R-:W-:Y:S02]  /*0c90*/  UIADD3 UR16, UR41, 0x2400, URZ ;  /* 0x0000240029107890 */ /* 0x000fe4000fffe03f */
[----:B------:R-:W-:Y:S02]  /*0ca0*/  UIADD3 UR17, UR41, 0x20, URZ ;  /* 0x0000002029117890 */ /* 0x000fe4000fffe03f */
[----:B------:R2:W-:Y:S01]  /*0cb0*/  @P0 SYNCS.ARRIVE.TRANS64 RZ, [UR41+0x20], R2 ;  /* 0x00002002ffff09a7 */ /* 0x0005e20008000029 */
[----:B------:R-:W-:Y:S02]  /*0cc0*/  UIADD3.X UR7, URZ, UR23, URZ, UP1, !UPT ;  /* 0x000000173f077290 */ /* 0x000fe40008ffe43f */
[----:B------:R-:W-:Y:S02]  /*0cd0*/  UIADD3 UR8, UR41, 0x4400, URZ ;  /* 0x0000440029087890 */ /* 0x000fe4000fffe03f */
[----:B------:R-:W-:-:S02]  /*0ce0*/  UIADD3 UR9, UR41, 0x20, URZ ;  /* 0x0000002029097890 */ /* 0x000fc4000fffe03f */
[----:B------:R-:W-:Y:S01]  /*0cf0*/  UIADD3.X UR15, URZ, UR23, URZ, UP2, !UPT ;  /* 0x000000173f0f7290 */ /* 0x000fe200097fe43f */
[----:B------:R-:W-:Y:S01]  /*0d00*/  UMOV UR34, URZ ;  /* 0x0000003f00227c82 */ /* 0x000fe20008000000 */
[----:B------:R-:W-:Y:S01]  /*0d10*/  UMOV UR36, UR28 ;  /* 0x0000001c00247c82 */ /* 0x000fe20008000000 */
[----:B------:R-:W-:Y:S01]  /*0d20*/  UMOV UR37, UR29 ;  /* 0x0000001d00257c82 */ /* 0x000fe20008000000 */
[----:B------:R-:W-:Y:S01]  /*0d30*/  UMOV UR18, 0x20 ;  /* 0x0000002000127882 */ /* 0x000fe20000000000 */
[----:B------:R-:W-:Y:S01]  /*0d40*/  UMOV UR19, UR35 ;  /* 0x0000002300137c82 */ /* 0x000fe20008000000 */
[----:B------:R-:W-:Y:S01]  /*0d50*/  UMOV UR20, UR28 ;  /* 0x0000001c00147c82 */ /* 0x000fe20008000000 */
[----:B------:R-:W-:Y:S01]  /*0d60*/  UMOV UR21, UR29 ;  /* 0x0000001d00157c82 */ /* 0x000fe20008000000 */
[----:B------:R2:W-:Y:S01]  /*0d70*/  UTMALDG.4D [UR32], [UR4], desc[URZ] ;  /* 0x00003f20040075b4 */ /* 0x0005e20008019000 */
[----:B------:R-:W-:Y:S01]  /*0d80*/  UMOV UR10, 0x40 ;  /* 0x00000040000a7882 */ /* 0x000fe20000000000 */
[----:B------:R-:W-:Y:S01]  /*0d90*/  UMOV UR12, UR28 ;  /* 0x0000001c000c7c82 */ /* 0x000fe20008000000 */
[----:B------:R-:W-:Y:S01]  /*0da0*/  UMOV UR13, UR29 ;  /* 0x0000001d000d7c82 */ /* 0x000fe20008000000 */
[----:B------:R-:W-:Y:S01]  /*0db0*/  UMOV UR11, UR35 ;  /* 0x00000023000b7c82 */ /* 0x000fe20008000000 */
[----:B------:R-:W-:Y:S01]  /*0dc0*/  UIADD3 UR27, UR27, -0x80, URZ ;  /* 0xffffff801b1b7890 */ /* 0x000fe2000fffe03f */
[----:B------:R2:W-:Y:S01]  /*0dd0*/  UTMALDG.4D [UR16], [UR6], desc[URZ] ;  /* 0x00003f10060075b4 */ /* 0x0005e20008019000 */
[----:B------:R2:W-:Y:S02]  /*0de0*/  UTMALDG.4D [UR8], [UR14], desc[URZ] ;  /* 0x00003f080e0075b4 */ /* 0x0005e40008019000 */
[----:B--2---:R-:W-:Y:S08]  /*0df0*/  @P1 BRA `(.L_x_8) ;  /* 0xfffffff800ec1947 */ /* 0x004ff0000383ffff */
.L_x_5:
[----:B------:R-:W-:Y:S01]  /*0e00*/  IMAD.U32 R2, R0, -0x80000000, RZ ;  /* 0x8000000000027824 */ /* 0x000fe200078e00ff */
[----:B------:R-:W-:Y:S01]  /*0e10*/  UIADD3 UR24, UR41, 0x400, URZ ;  /* 0x0000040029187890 */ /* 0x000fe2000fffe03f */
[----:B------:R-:W-:Y:S02]  /*0e20*/  ULDC.64 UR4, c[0x0][0x198] ;  /* 0x0000660000047ab9 */ /* 0x000fe40000000a00 */
[----:B------:R-:W2:Y:S01]  /*0e30*/  SYNCS.PHASECHK.TRANS64.TRYWAIT P0, [UR41+0x28], R2 ;  /* 0x00002802ff0075a7 */ /* 0x000ea20008000169 */
[----:B------:R-:W-:Y:S01]  /*0e40*/  ULDC.64 UR8, c[0x0][0x198] ;  /* 0x0000660000087ab9 */ /* 0x000fe20000000a00 */
[----:B------:R-:W-:Y:S01]  /*0e50*/  ULDC.64 UR10, c[0x0][0x198] ;  /* 0x00006600000a7ab9 */ /* 0x000fe20000000a00 */
[----:B--2---:R-:W-:Y:S06]  /*0e60*/  @!P0 BRA `(.L_x_9) ;  /* 0x0000005000308947 */ /* 0x004fec0003800000 */
.L_x_29:
[----:B------:R-:W-:Y:S02]  /*0e70*/  ELECT P0, URZ, PT ;  /* 0x00000000003f782f */ /* 0x000fe40003800000 */
[----:B------:R-:W-:Y:S01]  /*0e80*/  LOP3.LUT R0, R0, 0x1, RZ, 0x3c, !PT ;  /* 0x0000000100007812 */ /* 0x000fe200078e3cff */
[----:B------:R-:W-:Y:S02]  /*0e90*/  UIADD3 UR6, UP0, UR4, 0x170, URZ ;  /* 0x0000017004067890 */ /* 0x000fe4000ff1e03f */
[----:B------:R-:W-:Y:S02]  /*0ea0*/  UIADD3 UR14, UP1, UR8, 0x170, URZ ;  /* 0x00000170080e7890 */ /* 0x000fe4000ff3e03f */
[----:B------:R-:W-:Y:S02]  /*0eb0*/  UIADD3.X UR7, URZ, UR5, URZ, UP0, !UPT ;  /* 0x000000053f077290 */ /* 0x000fe400087fe43f */
[----:B------:R-:W-:Y:S02]  /*0ec0*/  UIADD3 UR4, UP0, UR10, 0x170, URZ ;  /* 0x000001700a047890 */ /* 0x000fe4000ff1e03f */
[----:B------:R-:W-:-:S02]  /*0ed0*/  UIADD3 UR25, UR41, 0x20, URZ ;  /* 0x0000002029197890 */ /* 0x000fc4000fffe03f */
[----:B------:R-:W-:Y:S01]  /*0ee0*/  UIADD3 UR16, UR41, 0x2400, URZ ;  /* 0x0000240029107890 */ /* 0x000fe2000fffe03f */
[----:B------:R-:W-:Y:S01]  /*0ef0*/  @P0 IMAD.MOV.U32 R2, RZ, RZ, 0x6000 ;  /* 0x00006000ff020424 */ /* 0x000fe200078e00ff */
[----:B------:R-:W-:Y:S02]  /*0f00*/  UIADD3 UR17, UR41, 0x20, URZ ;  /* 0x0000002029117890 */ /* 0x000fe4000fffe03f */
[----:B------:R-:W-:Y:S01]  /*0f10*/  UIADD3.X UR15, URZ, UR9, URZ, UP1, !UPT ;  /* 0x000000093f0f7290 */ /* 0x000fe20008ffe43f */
[----:B------:R2:W-:Y:S01]  /*0f20*/  @P0 SYNCS.ARRIVE.TRANS64 RZ, [UR41+0x20], R2 ;  /* 0x00002002ffff09a7 */ /* 0x0005e20008000029 */
[----:B------:R-:W-:Y:S02]  /*0f30*/  UIADD3 UR8, UR41, 0x4400, URZ ;  /* 0x0000440029087890 */ /* 0x000fe4000fffe03f */
[----:B------:R-:W-:Y:S02]  /*0f40*/  UIADD3 UR9, UR41, 0x20, URZ ;  /* 0x0000002029097890 */ /* 0x000fe4000fffe03f */
[----:B------:R-:W-:Y:S01]  /*0f50*/  UIADD3.X UR5, URZ, UR11, URZ, UP0, !UPT ;  /* 0x0000000b3f057290 */ /* 0x000fe200087fe43f */
[----:B------:R-:W-:Y:S01]  /*0f60*/  UMOV UR26, URZ ;  /* 0x0000003f001a7c82 */ /* 0x000fe20008000000 */
[----:B------:R-:W-:Y:S01]  /*0f70*/  UMOV UR27, URZ ;  /* 0x0000003f001b7c82 */ /* 0x000fe20008000000 */
[----:B------:R-:W-:Y:S01]  /*0f80*/  UMOV UR18, 0x20 ;  /* 0x0000002000127882 */ /* 0x000fe20000000000 */
[----:B------:R-:W-:Y:S01]  /*0f90*/  UMOV UR19, URZ ;  /* 0x0000003f00137c82 */ /* 0x000fe20008000000 */
[----:B------:R-:W-:Y:S01]  /*0fa0*/  UMOV UR20, UR28 ;  /* 0x0000001c00147c82 */ /* 0x000fe20008000000 */
[----:B------:R-:W-:Y:S01]  /*0fb0*/  UMOV UR21, UR29 ;  /* 0x0000001d00157c82 */ /* 0x000fe20008000000 */
[----:B--2---:R-:W-:Y:S01]  /*0fc0*/  SHF.L.U32 R2, R0, 0x1f, RZ ;  /* 0x0000001f00027819 */ /* 0x004fe200000006ff */
[----:B------:R2:W-:Y:S01]  /*0fd0*/  UTMALDG.4D [UR24], [UR6], desc[URZ] ;  /* 0x00003f18060075b4 */ /* 0x0005e20008019000 */
[----:B------:R-:W-:Y:S01]  /*0fe0*/  UMOV UR10, 0x40 ;  /* 0x00000040000a7882 */ /* 0x000fe20000000000 */
[----:B------:R-:W-:Y:S01]  /*0ff0*/  UMOV UR11, URZ ;  /* 0x0000003f000b7c82 */ /* 0x000fe20008000000 */
[----:B------:R-:W-:Y:S01]  /*1000*/  UMOV UR12, UR28 ;  /* 0x0000001c000c7c82 */ /* 0x000fe20008000000 */
[----:B------:R-:W-:Y:S01]  /*1010*/  UMOV UR13, UR29 ;  /* 0x0000001d000d7c82 */ /* 0x000fe20008000000 */
[----:B------:R2:W-:Y:S01]  /*1020*/  UTMALDG.4D [UR16], [UR14], desc[URZ] ;  /* 0x00003f100e0075b4 */ /* 0x0005e20008019000 */
[----:B------:R2:W-:Y:S01]  /*1030*/  UTMALDG.4D [UR8], [UR4], desc[URZ] ;  /* 0x00003f08040075b4 */ /* 0x0005e20008019000 */
[----:B------:R-:W3:Y:S02]  /*1040*/  SYNCS.PHASECHK.TRANS64.TRYWAIT P0, [UR41+0x28], R2 ;  /* 0x00002802ff0075a7 */ /* 0x000ee40008000169 */
[----:B--23--:R-:W-:Y:S05]  /*1050*/  @!P0 BRA `(.L_x_10) ;  /* 0x0000004c00d08947 */ /* 0x00cfea0003800000 */
.L_x_31:
[----:B------:R-:W-:-:S13]  /*1060*/  ELECT P0, URZ, PT ;  /* 0x00000000003f782f */ /* 0x000fda0003800000 */
[----:B------:R-:W-:Y:S05]  /*1070*/  @!P0 EXIT ;  /* 0x000000000000894d */ /* 0x000fea0003800000 */
[----:B------:R-:W-:-:S04]  /*1080*/  IMAD.MOV.U32 R0, RZ, RZ, 0x6000 ;  /* 0x00006000ff007424 */ /* 0x000fc800078e00ff */
[----:B------:R-:W-:Y:S01]  /*1090*/  SYNCS.ARRIVE.TRANS64 RZ, [UR41+0x20], R0 ;  /* 0x00002000ffff79a7 */ /* 0x000fe20008000029 */
[----:B------:R-:W-:Y:S05]  /*10a0*/  EXIT ;  /* 0x000000000000794d */ /* 0x000fea0003800000 */
.L_x_2:
[----:B------:R-:W-:-:S08]  /*10b0*/  NOP ;  /* 0x0000000000007918 */ /* 0x000fd00000000000 */
[----:B------:R-:W1:Y:S02]  /*10c0*/  USETMAXREG.TRY_ALLOC.CTAPOOL UP0, 0xf0 ;  /* 0x000000f0000079c8 */ /* 0x000e640008000600 */
[----:B-1----:R-:W-:-:S13]  /*10d0*/  PLOP3.LUT P0, PT, PT, PT, UP0, 0x80, 0x0 ;  /* 0x000000000000781c */ /* 0x002fda0003f0f008 */
[----:B------:R-:W-:Y:S05]  /*10e0*/  @!P0 BRA `(.L_x_2) ;  /* 0xfffffffc00f08947 */ /* 0x000fea000383ffff */
[----:B------:R-:W-:Y:S01]  /*10f0*/  VIADD R6, R8, 0xffffff80 ;  /* 0xffffff8008067836 */ /* 0x000fe20000000000 */
[----:B--2---:R-:W1:Y:S01]  /*1100*/  S2UR UR4, SR_CgaCtaId ;  /* 0x00000000000479c3 */ /* 0x004e620000008800 */
[----:B------:R-:W-:-:S03]  /*1110*/  UMOV UR8, 0x400 ;  /* 0x0000040000087882 */ /* 0x000fc60000000000 */
[----:B------:R-:W-:-:S04]  /*1120*/  PRMT R3, R6, 0x9910, RZ ;  /* 0x0000991006037816 */ /* 0x000fc800000000ff */
[----:B------:R-:W-:Y:S01]  /*1130*/  SHF.R.S32.HI R3, RZ, 0xf, R3 ;  /* 0x0000000fff037819 */ /* 0x000fe20000011403 */
[----:B------:R-:W2:Y:S03]  /*1140*/  S2UR UR10, SR_CTAID.X ;  /* 0x00000000000a79c3 */ /* 0x000ea60000002500 */
[----:B------:R-:W-:-:S04]  /*1150*/  LOP3.LUT R3, R3, 0xffff, RZ, 0xc0, !PT ;  /* 0x0000ffff03037812 */ /* 0x000fc800078ec0ff */
[----:B------:R-:W-:Y:S01]  /*1160*/  LEA.HI R3, R3, R6, RZ, 0x17 ;  /* 0x0000000603037211 */ /* 0x000fe200078fb8ff */
[----:B------:R-:W3:Y:S03]  /*1170*/  S2UR UR11, SR_CTAID.Y ;  /* 0x00000000000b79c3 */ /* 0x000ee60000002600 */
[----:B------:R-:W-:-:S04]  /*1180*/  PRMT R4, R3, 0x9910, RZ ;  /* 0x0000991003047816 */ /* 0x000fc800000000ff */
[----:B------:R-:W-:Y:S01]  /*1190*/  SHF.R.S32.HI R4, RZ, 0x7, R4 ;  /* 0x00000007ff047819 */ /* 0x000fe20000011404 */
[----:B-1----:R-:W-:Y:S01]  /*11a0*/  ULEA UR8, UR4, UR8, 0x18 ;  /* 0x0000000804087291 */ /* 0x002fe2000f8ec03f */
[----:B------:R-:W1:Y:S02]  /*11b0*/  S2UR UR12, SR_CTAID.Z ;  /* 0x00000000000c79c3 */ /* 0x000e640000002700 */
[----:B------:R-:W-:-:S05]  /*11c0*/  PRMT R7, R4, 0x9910, RZ ;  /* 0x0000991004077816 */ /* 0x000fca00000000ff */
[C---:B------:R-:W-:Y:S02]  /*11d0*/  IMAD.SHL.U32 R5, R7.reuse, 0x80, RZ ;  /* 0x0000008007057824 */ /* 0x040fe400078e00ff */
[----:B------:R-:W-:-:S03]  /*11e0*/  VIADD R4, R7, 0xffffffff ;  /* 0xffffffff07047836 */ /* 0x000fc60000000000 */
[----:B------:R-:W-:Y:S02]  /*11f0*/  ISETP.NE.AND P0, PT, R6, R5, PT ;  /* 0x000000050600720c */ /* 0x000fe40003f05270 */
[----:B------:R-:W-:Y:S02]  /*1200*/  SHF.R.U32.HI R5, RZ, 0x7, R8 ;  /* 0x00000007ff057819 */ /* 0x000fe40000011608 */
[----:B------:R-:W-:-:S13]  /*1210*/  ISETP.LT.U32.AND P0, PT, R8, 0x80, P0 ;  /* 0x000000800800780c */ /* 0x000fda0000701070 */
[----:B------:R-:W-:Y:S02]  /*1220*/  @!P0 IADD3 R4, R7, RZ, RZ ;  /* 0x000000ff07048210 */ /* 0x000fe40007ffe0ff */
[----:B------:R-:W-:-:S04]  /*1230*/  ISETP.NE.AND P0, PT, R5, 0x1, PT ;  /* 0x000000010500780c */ /* 0x000fc80003f05270 */
[----:B------:R-:W4:Y:S09]  /*1240*/  SHFL.IDX PT, R4, R4, RZ, 0x1f ;  /* 0x00001fff04047589 */ /* 0x000f3200000e0000 */
[----:B------:R-:W-:Y:S06]  /*1250*/  @!P0 BAR.ARV 0x2, 0x100 ;  /* 0x0084000000008b1d */ /* 0x000fec0000002000 */
[----:B------:R-:W5:Y:S01]  /*1260*/  SYNCS.PHASECHK.TRANS64.TRYWAIT P0, [UR8], RZ ;  /* 0x000000ffff0075a7 */ /* 0x000f620008000148 */
[----:B----4-:R-:W-:-:S13]  /*1270*/  R2UR UR4, R4 ;  /* 0x00000000040472ca */ /* 0x010fda00000e0000 */
[----:B------:R-:W-:-:S04]  /*1280*/  USHF.R.U32.HI UR5, URZ, 0x18, UR4 ;  /* 0x000000183f057899 */ /* 0x000fc80008011604 */
[----:B------:R-:W-:Y:S01]  /*1290*/  ULOP3.LUT UR5, UR5, 0x1, URZ, 0xc0, !UPT ;  /* 0x0000000105057892 */ /* 0x000fe2000f8ec03f */
[----:B-123-5:R-:W-:Y:S11]  /*12a0*/  @!P0 BRA `(.L_x_11) ;  /* 0x0000004c00588947 */ /* 0x02eff60003800000 */
.L_x_32:
[----:B------:R-:W2:Y:S01]  /*12b0*/  SYNCS.PHASECHK.TRANS64.TRYWAIT P0, [UR8+0x10], RZ ;  /* 0x000010ffff0075a7 */ /* 0x000ea20008000148 */
[----:B------:R-:W-:Y:S01]  /*12c0*/  UIADD3 UR5, UR4, UR5, URZ ;  /* 0x0000000504057290 */ /* 0x000fe2000fffe03f */
[----:B------:R-:W-:-:S03]  /*12d0*/  UMOV UR7, 0x80000020 ;  /* 0x8000002000077882 */ /* 0x000fc60000000000 */
[----:B------:R-:W-:-:S04]  /*12e0*/  ULOP3.LUT UR5, UR5, 0xffffe, URZ, 0xc0, !UPT ;  /* 0x000ffffe05057892 */ /* 0x000fc8000f8ec03f */
[----:B------:R-:W-:Y:S02]  /*12f0*/  UIADD3 UR5, UR4, -UR5, URZ ;  /* 0x8000000504057290 */ /* 0x000fe4000fffe03f */
[----:B------:R-:W-:Y:S02]  /*1300*/  UIADD3 UR4, UR8, 0xc400, URZ ;  /* 0x0000c40008047890 */ /* 0x000fe4000fffe03f */
[----:B------:R-:W-:Y:S02]  /*1310*/  ULEA UR5, UR5, UR8, 0xc ;  /* 0x0000000805057291 */ /* 0x000fe4000f8e603f */
[----:B------:R-:W-:Y:S02]  /*1320*/  USHF.R.U32.HI UR4, URZ, 0x4, UR4 ;  /* 0x000000043f047899 */ /* 0x000fe40008011604 */
[----:B------:R-:W-:Y:S02]  /*1330*/  UIADD3 UR5, UR5, 0x6400, URZ ;  /* 0x0000640005057890 */ /* 0x000fe4000fffe03f */
[----:B------:R-:W-:-:S02]  /*1340*/  ULOP3.LUT UR6, UR4, 0x3fc0, URZ, 0xc0, !UPT ;  /* 0x00003fc004067892 */ /* 0x000fc4000f8ec03f */
[----:B------:R-:W-:Y:S02]  /*1350*/  USHF.R.U32.HI UR5, URZ, 0x4, UR5 ;  /* 0x000000043f057899 */ /* 0x000fe40008011605 */
[----:B------:R-:W-:Y:S02]  /*1360*/  ULOP3.LUT UR6, UR6, 0x10000, URZ, 0xfc, !UPT ;  /* 0x0001000006067892 */ /* 0x000fe4000f8efc3f */
[----:B------:R-:W-:-:S04]  /*1370*/  ULOP3.LUT UR4, UR5, 0x3fc0, URZ, 0xc0, !UPT ;  /* 0x00003fc005047892 */ /* 0x000fc8000f8ec03f */
[----:B------:R-:W-:Y:S01]  /*1380*/  ULOP3.LUT UR4, UR4, 0x10000, URZ, 0xfc, !UPT ;  /* 0x0001000004047892 */ /* 0x000fe2000f8efc3f */
[----:B--2---:R-:W-:Y:S11]  /*1390*/  @P0 BRA `(.L_x_12) ;  /* 0x0000000000080947 */ /* 0x004ff60003800000 */
[----:B------:R-:W2:Y:S02]  /*13a0*/  SYNCS.PHASECHK.TRANS64.TRYWAIT P0, [UR8+0x10], RZ ;  /* 0x000010ffff0075a7 */ /* 0x000ea40008000148 */
[----:B--2---:R-:W-:Y:S05]  /*13b0*/  @!P0 BRA `(.L_x_13) ;  /* 0x0000004c002c8947 */ /* 0x004fea0003800000 */
.L_x_12:
[----:B------:R-:W-:Y:S01]  /*13c0*/  WARPGROUP.ARRIVE ;  /* 0x00000000000079c5 */ /* 0x000fe20000000000 */
[----:B------:R-:W-:Y:S01]  /*13d0*/  UMOV UR5, 0x80000020 ;  /* 0x8000002000057882 */ /* 0x000fe20000000000 */
[----:B------:R-:W-:Y:S01]  /*13e0*/  UIADD3 UR18, UR6, 0x2, URZ ;  /* 0x0000000206127890 */ /* 0x000fe2000fffe03f */
[----:B------:R-:W-:Y:S01]  /*13f0*/  LOP3.LUT R3, R3, 0xff80, RZ, 0xc0, !PT ;  /* 0x0000ff8003037812 */ /* 0x000fe200078ec0ff */
[----:B------:R-:W-:Y:S02]  /*1400*/  UIADD3 UR16, UR4, 0x2, URZ ;  /* 0x0000000204107890 */ /* 0x000fe4000fffe03f */
[----:B------:R-:W-:Y:S01]  /*1410*/  HGMMA.64x128x16.F32.BF16 R24, gdesc[UR4], RZ, !UPT ;  /* 0x01e00000041879f0 */ /* 0x000fe2000c7018ff */
[----:B------:R-:W-:Y:S01]  /*1420*/  UMOV UR19, 0x80000020 ;  /* 0x8000002000137882 */ /* 0x000fe20000000000 */
[----:B------:R-:W-:Y:S01]  /*1430*/  UMOV UR17, 0x80000020 ;  /* 0x8000002000117882 */ /* 0x000fe20000000000 */
[----:B------:R-:W-:Y:S01]  /*1440*/  UIADD3 UR22, UR6, 0x202, URZ ;  /* 0x0000020206167890 */ /* 0x000fe2000fffe03f */
[----:B------:R-:W-:Y:S01]  /*1450*/  IMAD.MOV R3, RZ, RZ, -R3 ;  /* 0x000000ffff037224 */ /* 0x000fe200078e0a03 */
[----:B------:R-:W-:Y:S01]  /*1460*/  UIADD3 UR20, UR4, 0x202, URZ ;  /* 0x0000020204147890 */ /* 0x000fe2000fffe03f */
[----:B------:R-:W-:Y:S01]  /*1470*/  UMOV UR23, 0x80000020 ;  /* 0x8000002000177882 */ /* 0x000fe20000000000 */
[----:B------:R-:W-:-:S02]  /*1480*/  UMOV UR21, 0x80000020 ;  /* 0x8000002000157882 */ /* 0x000fc40000000000 */
[----:B------:R-:W-:Y:S01]  /*1490*/  PRMT R3, R3, 0x7710, RZ ;  /* 0x0000771003037816 */ /* 0x000fe200000000ff */
[----:B------:R-:W-:Y:S01]  /*14a0*/  ULDC UR15, c[0x0][0x21c] ;  /* 0x00008700000f7ab9 */ /* 0x000fe20000000800 */
[----:B------:R-:W-:Y:S02]  /*14b0*/  USHF.L.U32 UR10, UR10, 0x7, URZ ;  /* 0x000000070a0a7899 */ /* 0x000fe4000800063f */
[----:B------:R-:W-:Y:S01]  /*14c0*/  UIADD3 UR14, -UR15, URZ, URZ ;  /* 0x0000003f0f0e7290 */ /* 0x000fe2000fffe13f */
[----:B-1----:R-:W-:Y:S01]  /*14d0*/  IMAD.IADD R4, R6, 0x1, R3 ;  /* 0x0000000106047824 */ /* 0x002fe200078e0203 */
[----:B------:R-:W-:Y:S02]  /*14e0*/  UIADD3 UR9, UR15, -0x1, URZ ;  /* 0xffffffff0f097890 */ /* 0x000fe4000fffe03f */
[----:B------:R-:W-:Y:S02]  /*14f0*/  USHF.R.S32.HI UR14, URZ, 0x1f, UR14 ;  /* 0x0000001f3f0e7899 */ /* 0x000fe4000801140e */
[----:B------:R-:W-:Y:S01]  /*1500*/  PRMT R3, R4, 0x8880, RZ ;  /* 0x0000888004037816 */ /* 0x000fe200000000ff */
[----:B------:R-:W-:-:S02]  /*1510*/  UISETP.GT.AND UP0, UPT, UR15, URZ, UPT ;  /* 0x0000003f0f00728c */ /* 0x000fc4000bf04270 */
[----:B------:R-:W-:Y:S01]  /*1520*/  USHF.R.S32.HI UR13, URZ, 0x1f, UR9 ;  /* 0x0000001f3f0d7899 */ /* 0x000fe20008011409 */
[----:B------:R-:W-:Y:S01]  /*1530*/  PRMT R3, R3, 0x7710, RZ ;  /* 0x0000771003037816 */ /* 0x000fe200000000ff */
[----:B------:R-:W-:Y:S02]  /*1540*/  ULEA.HI UR14, UR14, -UR15, URZ, 0x7 ;  /* 0x8000000f0e0e7291 */ /* 0x000fe4000f8f383f */
[----:B------:R-:W-:Y:S01]  /*1550*/  ULEA.HI UR9, UR13, UR9, URZ, 0x7 ;  /* 0x000000090d097291 */ /* 0x000fe2000f8f383f */
[----:B------:R-:W-:Y:S01]  /*1560*/  SHF.R.U32.HI R3, RZ, 0x7, R3 ;  /* 0x00000007ff037819 */ /* 0x000fe20000011603 */
[----:B------:R-:W-:Y:S02]  /*1570*/  USHF.R.S32.HI UR14, URZ, 0x7, UR14 ;  /* 0x000000073f0e7899 */ /* 0x000fe4000801140e */
[----:B------:R-:W-:Y:S01]  /*1580*/  USHF.R.S32.HI UR9, URZ, 0x7, UR9 ;  /* 0x000000073f097899 */ /* 0x000fe20008011409 */
[----:B------:R-:W-:Y:S01]  /*1590*/  LOP3.LUT R11, R3, 0xff, RZ, 0xc0, !PT ;  /* 0x000000ff030b7812 */ /* 0x000fe200078ec0ff */
[----:B------:R-:W-:Y:S01]  /*15a0*/  @!UP0 ULOP3.LUT UR9, URZ, UR14, URZ, 0x33, !UPT ;  /* 0x0000000e3f098292 */ /* 0x000fe2000f8e333f */
[----:B------:R-:W-:-:S02]  /*15b0*/  ULDC UR13, c[0x0][0x480] ;  /* 0x00012000000d7ab9 */ /* 0x000fc40000000800 */
[CC--:B------:R-:W-:Y:S01]  /*15c0*/  LEA.HI R10, R11.reuse, R4.reuse, RZ, 0x1a ;  /* 0x000000040b0a7211 */ /* 0x0c0fe200078fd0ff */
[----:B------:R-:W-:Y:S01]  /*15d0*/  ULDC UR14, c[0x0][0x210] ;  /* 0x00008400000e7ab9 */ /* 0x000fe20000000800 */
[----:B------:R-:W-:Y:S01]  /*15e0*/  LEA.HI R11, R11, R4, RZ, 0x1d ;  /* 0x000000040b0b7211 */ /* 0x000fe200078fe8ff */
[----:B------:R-:W-:Y:S01]  /*15f0*/  UISETP.GE.AND UP0, UPT, UR9, 0x1, UPT ;  /* 0x000000010900788c */ /* 0x000fe2000bf06270 */
[C---:B------:R-:W-:Y:S01]  /*1600*/  LOP3.LUT R3, R10.reuse, 0xfffc, RZ, 0xc0, !PT ;  /* 0x0000fffc0a037812 */ /* 0x040fe200078ec0ff */
[----:B------:R-:W-:Y:S01]  /*1610*/  UMOV UR27, 0x80000020 ;  /* 0x80000020001b7882 */ /* 0x000fe20000000000 */
[----:B------:R-:W-:Y:S02]  /*1620*/  VIMNMX R8, RZ, UR9, !PT ;  /* 0x00000009ff087c48 */ /* 0x000fe4000ffe0100 */
[----:B------:R-:W-:Y:S01]  /*1630*/  PRMT R10, R10, 0x8880, RZ ;  /* 0x000088800a0a7816 */ /* 0x000fe200000000ff */
[----:B------:R-:W-:Y:S01]  /*1640*/  IMAD.MOV R3, RZ, RZ, -R3 ;  /* 0x000000ffff037224 */ /* 0x000fe200078e0a03 */
[----:B------:R-:W-:-:S02]  /*1650*/  PRMT R11, R11, 0x8880, RZ ;  /* 0x000088800b0b7816 */ /* 0x000fc400000000ff */
[----:B------:R-:W-:Y:S02]  /*1660*/  SHF.R.S32.HI R10, RZ, 0x2, R10 ;  /* 0x00000002ff0a7819 */ /* 0x000fe4000001140a */
[----:B------:R-:W-:-:S05]  /*1670*/  PRMT R9, R3, 0x7710, RZ ;  /* 0x0000771003097816 */ /* 0x000fca00000000ff */
[----:B------:R-:W-:-:S05]  /*1680*/  IMAD.IADD R9, R4, 0x1, R9 ;  /* 0x0000000104097824 */ /* 0x000fca00078e0209 */
[----:B------:R-:W-:-:S05]  /*1690*/  IADD3 R3, R9, R9, RZ ;  /* 0x0000000909037210 */ /* 0x000fca0007ffe0ff */
[----:B------:R-:W-:-:S05]  /*16a0*/  IMAD.MOV R3, RZ, RZ, -R3 ;  /* 0x000000ffff037224 */ /* 0x000fca00078e0a03 */
[----:B------:R-:W-:-:S04]  /*16b0*/  PRMT R3, R3, 0x7710, RZ ;  /* 0x0000771003037816 */ /* 0x000fc800000000ff */
[----:B------:R-:W-:-:S04]  /*16c0*/  LOP3.LUT R3, R3, 0xffff, RZ, 0xc0, !PT ;  /* 0x0000ffff03037812 */ /* 0x000fc800078ec0ff */
[----:B------:R-:W-:-:S05]  /*16d0*/  PRMT R3, R3, 0x8880, RZ ;  /* 0x0000888003037816 */ /* 0x000fca00000000ff */
[----:B------:R-:W-:-:S04]  /*16e0*/  VIADD R3, R3, UR15 ;  /* 0x0000000f03037c36 */ /* 0x000fc80008000000 */
[----:B------:R-:W-:-:S05]  /*16f0*/  IMAD R3, R8, -0x80, R3 ;  /* 0xffffff8008037824 */ /* 0x000fca00078e0203 */
[----:B------:R-:W-:-:S04]  /*1700*/  SHF.R.S32.HI R8, RZ, 0x1f, R3 ;  /* 0x0000001fff087819 */ /* 0x000fc80000011403 */
[----:B------:R-:W-:-:S04]  /*1710*/  LEA.HI R8, R8, R3, RZ, 0x3 ;  /* 0x0000000308087211 */ /* 0x000fc800078f18ff */
[----:B------:R-:W-:Y:S02]  /*1720*/  LOP3.LUT R12, R8, 0xfffffff8, RZ, 0xc0, !PT ;  /* 0xfffffff8080c7812 */ /* 0x000fe400078ec0ff */
[----:B------:R-:W-:Y:S02]  /*1730*/  SHF.R.S32.HI R8, RZ, 0x3, R8 ;  /* 0x00000003ff087819 */ /* 0x000fe40000011408 */
[----:B------:R-:W-:-:S03]  /*1740*/  VIADDMNMX R3, R3, -R12, 0x2, PT ;  /* 0x0000000203037446 */ /* 0x000fc6000380090c */
[----:B------:R-:W-:Y:S01]  /*1750*/  IMAD.U32 R8, R8, -0x2, RZ ;  /* 0xfffffffe08087824 */ /* 0x000fe200078e00ff */
[----:B------:R-:W-:Y:S01]  /*1760*/  HGMMA.64x128x16.F32.BF16 R24, gdesc[UR16], R24 ;  /* 0x01e00000101879f0 */ /* 0x000fe20008701818 */
[----:B------:R-:W-:Y:S02]  /*1770*/  UIADD3 UR16, UR4, 0x200, URZ ;  /* 0x0000020004107890 */ /* 0x000fe4000fffe03f */
[----:B------:R-:W-:Y:S01]  /*1780*/  UIADD3 UR18, UR6, 0x200, URZ ;  /* 0x0000020006127890 */ /* 0x000fe2000fffe03f */
[----:B------:R-:W-:Y:S01]  /*1790*/  VIADDMNMX R3, R8, -R3, 0xffffffe0, !PT ;  /* 0xffffffe008037446 */ /* 0x000fe20007800903 */
[----:B------:R-:W-:Y:S01]  /*17a0*/  UMOV UR17, 0x80000020 ;  /* 0x8000002000117882 */ /* 0x000fe20000000000 */
[----:B------:R-:W-:Y:S01]  /*17b0*/  UMOV UR19, 0x80000020 ;  /* 0x8000002000137882 */ /* 0x000fe20000000000 */
[----:B------:R-:W-:Y:S01]  /*17c0*/  IMAD.MOV.U32 R8, RZ, RZ, -0x1 ;  /* 0xffffffffff087424 */ /* 0x000fe200078e00ff */
[----:B------:R-:W-:-:S04]  /*17d0*/  IADD3 R3, R3, 0x20, RZ ;  /* 0x0000002003037810 */ /* 0x000fc80007ffe0ff */
[----:B------:R-:W-:-:S04]  /*17e0*/  SHF.R.U32.HI R8, RZ, R3, R8 ;  /* 0x00000003ff087219 */ /* 0x000fc80000011608 */
[C---:B------:R-:W-:Y:S02]  /*17f0*/  R2P PR, R8.reuse, 0x7e ;  /* 0x0000007e08007804 */ /* 0x040fe40000000000 */
[----:B------:R-:W-:Y:S01]  /*1800*/  LOP3.LUT R15, R8, 0x1, RZ, 0xc0, !PT ;  /* 0x00000001080f7812 */ /* 0x000fe200078ec0ff */
[----:B------:R-:W-:Y:S01]  /*1810*/  HGMMA.64x128x16.F32.BF16 R24, gdesc[UR16], R24 ;  /* 0x01e00000101879f0 */ /* 0x000fe20008701818 */
[----:B------:R-:W-:-:S11]  /*1820*/  ULDC.64 UR18, c[0x0][0x260] ;  /* 0x0000980000127ab9 */ /* 0x000fd60000000a00 */
[----:B------:R-:W-:Y:S01]  /*1830*/  HGMMA.64x128x16.F32.BF16 R24, gdesc[UR20], R24 ;  /* 0x01e00000141879f0 */ /* 0x000fe20008701818 */
[----:B------:R-:W-:Y:S02]  /*1840*/  UIADD3 UR22, UR6, 0x400, URZ ;  /* 0x0000040006167890 */ /* 0x000fe4000fffe03f */
[----:B------:R-:W-:Y:S01]  /*1850*/  UIADD3 UR20, UR4, 0x400, URZ ;  /* 0x0000040004147890 */ /* 0x000fe2000fffe03f */
[----:B------:R-:W-:Y:S01]  /*1860*/  UMOV UR23, 0x80000020 ;  /* 0x8000002000177882 */ /* 0x000fe20000000000 */
[----:B------:R-:W-:-:S07]  /*1870*/  UMOV UR21, 0x80000020 ;  /* 0x8000002000157882 */ /* 0x000fce0000000000 */
[----:B------:R-:W-:Y:S01]  /*1880*/  HGMMA.64x128x16.F32.BF16 R24, gdesc[UR20], R24 ;  /* 0x01e00000141879f0 */ /* 0x000fe20008701818 */
[----:B------:R-:W-:Y:S02]  /*1890*/  UIADD3 UR22, UR6, 0x402, URZ ;  /* 0x0000040206167890 */ /* 0x000fe4000fffe03f */
[----:B------:R-:W-:Y:S01]  /*18a0*/  UIADD3 UR20, UR4, 0x402, URZ ;  /* 0x0000040204147890 */ /* 0x000fe2000fffe03f */
[----:B------:R-:W-:Y:S01]  /*18b0*/  UMOV UR23, 0x80000020 ;  /* 0x8000002000177882 */ /* 0x000fe20000000000 */
[----:B------:R-:W-:-:S07]  /*18c0*/  UMOV UR21, 0x80000020 ;  /* 0x8000002000157882 */ /* 0x000fce0000000000 */
[----:B------:R-:W-:Y:S03]  /*18d0*/  HGMMA.64x128x16.F32.BF16 R24, gdesc[UR20], R24, gsb0 ;  /* 0x01e00000141879f0 */ /* 0x000fe60008001818 */
[----:B------:R-:W-:Y:S02]  /*18e0*/  WARPGROUP.DEPBAR.LE gsb0, 0x0 ;  /* 0x00008000000079c5 */ /* 0x000fe40000010000 */
[----:B------:R-:W-:Y:S02]  /*18f0*/  FSEL R25, R25, -INF , P1 ;  /* 0xff80000019197808 */ /* 0x000fe40000800000 */
[----:B------:R-:W-:Y:S02]  /*1900*/  FSEL R27, R27, -INF , P1 ;  /* 0xff8000001b1b7808 */ /* 0x000fe40000800000 */
[----:B------:R-:W-:Y:S02]  /*1910*/  FSEL R28, R28, -INF , P2 ;  /* 0xff8000001c1c7808 */ /* 0x000fe40001000000 */
[----:B------:R-:W-:-:S02]  /*1920*/  FSEL R30, R30, -INF , P2 ;  /* 0xff8000001e1e7808 */ /* 0x000fc40001000000 */
[----:B------:R-:W-:Y:S02]  /*1930*/  FSEL R29, R29, -INF , P3 ;  /* 0xff8000001d1d7808 */ /* 0x000fe40001800000 */
[----:B------:R-:W-:Y:S02]  /*1940*/  FSEL R31, R31, -INF , P3 ;  /* 0xff8000001f1f7808 */ /* 0x000fe40001800000 */
[----:B------:R-:W-:Y:S02]  /*1950*/  FSEL R19, R32, -INF , P4 ;  /* 0xff80000020137808 */ /* 0x000fe40002000000 */
[----:B------:R-:W-:Y:S02]  /*1960*/  FSEL R34, R34, -INF , P4 ;  /* 0xff80000022227808 */ /* 0x000fe40002000000 */
[----:B------:R-:W-:Y:S02]  /*1970*/  FSEL R16, R33, -INF , P5 ;  /* 0xff80000021107808 */ /* 0x000fe40002800000 */
[----:B------:R-:W-:-:S02]  /*1980*/  FSEL R12, R35, -INF , P5 ;  /* 0xff800000230c7808 */ /* 0x000fc40002800000 */
[----:B------:R-:W-:Y:S02]  /*1990*/  FSEL R21, R36, -INF , P6 ;  /* 0xff80000024157808 */ /* 0x000fe40003000000 */
[----:B------:R-:W-:Y:S02]  /*19a0*/  FSEL R17, R38, -INF , P6 ;  /* 0xff80000026117808 */ /* 0x000fe40003000000 */
[----:B------:R-:W-:Y:S02]  /*19b0*/  R2P PR, R8.B1, 0x7f ;  /* 0x0000007f08007804 */ /* 0x000fe40000001000 */
[----:B------:R-:W-:Y:S02]  /*19c0*/  FMNMX R20, R25, R16, !PT ;  /* 0x0000001019147209 */ /* 0x000fe40007800000 */
[----:B------:R-:W-:Y:S02]  /*19d0*/  FMNMX R13, R28, R21, !PT ;  /* 0x000000151c0d7209 */ /* 0x000fe40007800000 */
        /* <DEDUP_REMOVED lines=14> */
[----:B------:R-:W-:Y:S02]  /*1ac0*/  R2P PR, R8.B2, 0x7f ;  /* 0x0000007f08007804 */ /* 0x000fe40000002000 */
[----:B------:R-:W-:Y:S02]  /*1ad0*/  FMNMX R20, R41, R20, !PT ;  /* 0x0000001429147209 */ /* 0x000fe40007800000 */
[----:B------:R-:W-:Y:S02]  /*1ae0*/  FMNMX R13, R44, R13, !PT ;  /* 0x0000000d2c0d7209 */ /* 0x000fe40007800000 */
[----:B------:R-:W-:Y:S02]  /*1af0*/  FSEL R57, R57, -INF , P1 ;  /* 0xff80000039397808 */ /* 0x000fe40000800000 */
[----:B------:R-:W-:-:S02]  /*1b00*/  FSEL R59, R59, -INF , P1 ;  /* 0xff8000003b3b7808 */ /* 0x000fc40000800000 */
[----:B------:R-:W-:Y:S02]  /*1b10*/  LOP3.LUT P1, RZ, R8, 0x8000, RZ, 0xc0, !PT ;  /* 0x0000800008ff7812 */ /* 0x000fe4000782c0ff */
[----:B------:R-:W-:Y:S02]  /*1b20*/  FSEL R56, R56, -INF , P0 ;  /* 0xff80000038387808 */ /* 0x000fe40000000000 */
[----:B------:R-:W-:Y:S02]  /*1b30*/  FSEL R58, R58, -INF , P0 ;  /* 0xff8000003a3a7808 */ /* 0x000fe40000000000 */
[----:B------:R-:W-:Y:S02]  /*1b40*/  FSEL R53, R53, -INF , P1 ;  /* 0xff80000035357808 */ /* 0x000fe40000800000 */
[----:B------:R-:W-:Y:S02]  /*1b50*/  FSEL R55, R55, -INF , P1 ;  /* 0xff80000037377808 */ /* 0x000fe40000800000 */
[----:B------:R-:W-:-:S02]  /*1b60*/  LOP3.LUT P0, RZ, R8, 0x80, RZ, 0xc0, !PT ;  /* 0x0000008008ff7812 */ /* 0x000fc4000780c0ff */
[----:B------:R-:W-:Y:S02]  /*1b70*/  ISETP.NE.U32.AND P1, PT, R15, 0x1, PT ;  /* 0x000000010f00780c */ /* 0x000fe40003f25070 */
[----:B------:R-:W-:Y:S02]  /*1b80*/  FSEL R18, R37, -INF , P0 ;  /* 0xff80000025127808 */ /* 0x000fe40000000000 */
[----:B------:R-:W-:Y:S02]  /*1b90*/  FSEL R24, R24, -INF , !P1 ;  /* 0xff80000018187808 */ /* 0x000fe40004800000 */
[----:B------:R-:W-:Y:S02]  /*1ba0*/  FMNMX R22, R29, R18, !PT ;  /* 0x000000121d167209 */ /* 0x000fe40007800000 */
[----:B------:R-:W-:Y:S02]  /*1bb0*/  FMNMX R3, R24, R19, !PT ;  /* 0x0000001318037209 */ /* 0x000fe40007800000 */
[----:B------:R-:W-:-:S02]  /*1bc0*/  FMNMX R22, R45, R22, !PT ;  /* 0x000000162d167209 */ /* 0x000fc40007800000 */
[----:B------:R-:W-:Y:S02]  /*1bd0*/  FMNMX R3, R40, R3, !PT ;  /* 0x0000000328037209 */ /* 0x000fe40007800000 */
[----:B------:R-:W-:Y:S02]  /*1be0*/  FSEL R60, R60, -INF , P2 ;  /* 0xff8000003c3c7808 */ /* 0x000fe40001000000 */
[----:B------:R-:W-:Y:S02]  /*1bf0*/  FSEL R62, R62, -INF , P2 ;  /* 0xff8000003e3e7808 */ /* 0x000fe40001000000 */
[----:B------:R-:W-:Y:S02]  /*1c00*/  FSEL R14, R39, -INF , P0 ;  /* 0xff800000270e7808 */ /* 0x000fe40000000000 */
[C---:B------:R-:W-:Y:S02]  /*1c10*/  LOP3.LUT P0, RZ, R8.reuse, 0x800000, RZ, 0xc0, !PT ;  /* 0x0080000008ff7812 */ /* 0x040fe4000780c0ff */
[----:B------:R-:W-:-:S02]  /*1c20*/  ISETP.GT.AND P2, PT, R8, -0x1, PT ;  /* 0xffffffff0800780c */ /* 0x000fc40003f44270 */
[----:B------:R-:W-:Y:S02]  /*1c30*/  FSEL R61, R61, -INF , P3 ;  /* 0xff8000003d3d7808 */ /* 0x000fe40001800000 */
[----:B------:R-:W-:Y:S02]  /*1c40*/  FMNMX R3, R48, R3, !PT ;  /* 0x0000000330037209 */ /* 0x000fe40007800000 */
[----:B------:R-:W-:Y:S02]  /*1c50*/  FMNMX R20, R49, R20, !PT ;  /* 0x0000001431147209 */ /* 0x000fe40007800000 */
[----:B------:R-:W-:Y:S02]  /*1c60*/  FMNMX R13, R52, R13, !PT ;  /* 0x0000000d340d7209 */ /* 0x000fe40007800000 */
[----:B------:R-:W-:Y:S02]  /*1c70*/  FMNMX R22, R53, R22, !PT ;  /* 0x0000001635167209 */ /* 0x000fe40007800000 */
[----:B------:R-:W-:-:S02]  /*1c80*/  FSEL R69, R69, -INF , P0 ;  /* 0xff80000045457808 */ /* 0x000fc40000000000 */
[----:B------:R-:W-:Y:S02]  /*1c90*/  FSEL R71, R71, -INF , P0 ;  /* 0xff80000047477808 */ /* 0x000fe40000000000 */
[----:B------:R-:W-:Y:S02]  /*1ca0*/  FSEL R85, R85, -INF , !P2 ;  /* 0xff80000055557808 */ /* 0x000fe40005000000 */
[----:B------:R-:W-:Y:S02]  /*1cb0*/  FSEL R63, R63, -INF , P3 ;  /* 0xff8000003f3f7808 */ /* 0x000fe40001800000 */
[----:B------:R-:W-:Y:S02]  /*1cc0*/  FSEL R64, R64, -INF , P4 ;  /* 0xff80000040407808 */ /* 0x000fe40002000000 */
[----:B------:R-:W-:Y:S02]  /*1cd0*/  FSEL R66, R66, -INF , P4 ;  /* 0xff80000042427808 */ /* 0x000fe40002000000 */
[----:B------:R-:W-:-:S02]  /*1ce0*/  FSEL R65, R65, -INF , P5 ;  /* 0xff80000041417808 */ /* 0x000fc40002800000 */
[----:B------:R-:W-:Y:S02]  /*1cf0*/  FSEL R67, R67, -INF , P5 ;  /* 0xff80000043437808 */ /* 0x000fe40002800000 */
[----:B------:R-:W-:Y:S02]  /*1d00*/  FSEL R68, R68, -INF , P6 ;  /* 0xff80000044447808 */ /* 0x000fe40003000000 */
[----:B------:R-:W-:Y:S02]  /*1d10*/  FSEL R70, R70, -INF , P6 ;  /* 0xff80000046467808 */ /* 0x000fe40003000000 */
[----:B------:R-:W-:Y:S02]  /*1d20*/  R2P PR, R8.B3, 0x7f ;  /* 0x0000007f08007804 */ /* 0x000fe40000003000 */
[----:B------:R-:W-:Y:S02]  /*1d30*/  FMNMX R3, R56, R3, !PT ;  /* 0x0000000338037209 */ /* 0x000fe40007800000 */
[----:B------:R-:W-:-:S02]  /*1d40*/  FMNMX R20, R57, R20, !PT ;  /* 0x0000001439147209 */ /* 0x000fc40007800000 */
[----:B------:R-:W-:Y:S02]  /*1d50*/  FMNMX R13, R60, R13, !PT ;  /* 0x0000000d3c0d7209 */ /* 0x000fe40007800000 */
[----:B------:R-:W-:Y:S02]  /*1d60*/  FMNMX R22, R61, R22, !PT ;  /* 0x000000163d167209 */ /* 0x000fe40007800000 */
[----:B------:R-:W-:Y:S02]  /*1d70*/  FSEL R72, R72, -INF , P0 ;  /* 0xff80000048487808 */ /* 0x000fe40000000000 */
[----:B------:R-:W-:Y:S02]  /*1d80*/  FSEL R73, R73, -INF , P1 ;  /* 0xff80000049497808 */ /* 0x000fe40000800000 */
[----:B------:R-:W-:Y:S02]  /*1d90*/  FSEL R76, R76, -INF , P2 ;  /* 0xff8000004c4c7808 */ /* 0x000fe40001000000 */
[----:B------:R-:W-:-:S02]  /*1da0*/  FSEL R77, R77, -INF , P3 ;  /* 0xff8000004d4d7808 */ /* 0x000fc40001800000 */
[----:B------:R-:W-:Y:S02]  /*1db0*/  FMNMX R3, R64, R3, !PT ;  /* 0x0000000340037209 */ /* 0x000fe40007800000 */
[----:B------:R-:W-:Y:S02]  /*1dc0*/  FMNMX R20, R65, R20, !PT ;  /* 0x0000001441147209 */ /* 0x000fe40007800000 */
[----:B------:R-:W-:Y:S02]  /*1dd0*/  FMNMX R13, R68, R13, !PT ;  /* 0x0000000d440d7209 */ /* 0x000fe40007800000 */
[----:B------:R-:W-:Y:S02]  /*1de0*/  FMNMX R22, R69, R22, !PT ;  /* 0x0000001645167209 */ /* 0x000fe40007800000 */
[----:B------:R-:W-:Y:S02]  /*1df0*/  FSEL R80, R80, -INF , P4 ;  /* 0xff80000050507808 */ /* 0x000fe40002000000 */
[----:B------:R-:W-:-:S02]  /*1e00*/  FSEL R81, R81, -INF , P5 ;  /* 0xff80000051517808 */ /* 0x000fc40002800000 */
[----:B------:R-:W-:Y:S02]  /*1e10*/  FSEL R84, R84, -INF , P6 ;  /* 0xff80000054547808 */ /* 0x000fe40003000000 */
[----:B------:R-:W-:Y:S02]  /*1e20*/  FMNMX R3, R72, R3, !PT ;  /* 0x0000000348037209 */ /* 0x000fe40007800000 */
[----:B------:R-:W-:Y:S02]  /*1e30*/  FMNMX R20, R73, R20, !PT ;  /* 0x0000001449147209 */ /* 0x000fe40007800000 */
[----:B------:R-:W-:Y:S02]  /*1e40*/  FMNMX R13, R76, R13, !PT ;  /* 0x0000000d4c0d7209 */ /* 0x000fe40007800000 */
[----:B------:R-:W-:Y:S02]  /*1e50*/  FMNMX R22, R77, R22, !PT ;  /* 0x000000164d167209 */ /* 0x000fe40007800000 */
[----:B------:R-:W-:-:S02]  /*1e60*/  FMNMX R3, R80, R3, !PT ;  /* 0x0000000350037209 */ /* 0x000fc40007800000 */
[----:B------:R-:W-:Y:S02]  /*1e70*/  FMNMX R20, R81, R20, !PT ;  /* 0x0000001451147209 */ /* 0x000fe40007800000 */
[----:B------:R-:W-:Y:S02]  /*1e80*/  FMNMX R13, R84, R13, !PT ;  /* 0x0000000d540d7209 */ /* 0x000fe40007800000 */
[----:B------:R-:W-:Y:S02]  /*1e90*/  FMNMX R22, R85, R22, !PT ;  /* 0x0000001655167209 */ /* 0x000fe40007800000 */
[----:B------:R-:W-:Y:S02]  /*1ea0*/  FMNMX R3, R3, R20, !PT ;  /* 0x0000001403037209 */ /* 0x000fe40007800000 */
[----:B------:R-:W-:Y:S02]  /*1eb0*/  FMNMX R22, R13, R22, !PT ;  /* 0x000000160d167209 */ /* 0x000fe40007800000 */
[----:B------:R-:W-:-:S02]  /*1ec0*/  P2R R23, PR, RZ, 0x2 ;  /* 0x00000002ff177803 */ /* 0x000fc40000000000 */
[----:B------:R-:W-:Y:S02]  /*1ed0*/  FMNMX R22, R3, R22, !PT ;  /* 0x0000001603167209 */ /* 0x000fe40007800000 */
[----:B------:R-:W-:Y:S02]  /*1ee0*/  P2R R32, PR, RZ, 0x1 ;  /* 0x00000001ff207803 */ /* 0x000fe40000000000 */
[----:B------:R-:W-:Y:S01]  /*1ef0*/  ISETP.NE.U32.AND P0, PT, R15, 0x1, PT ;  /* 0x000000010f00780c */ /* 0x000fe20003f05070 */
[----:B------:R-:W1:Y:S01]  /*1f00*/  SHFL.BFLY PT, R3, R22, 0x2, 0x1f ;  /* 0x0c401f0016037f89 */ /* 0x000e6200000e0000 */
[----:B------:R-:W-:Y:S02]  /*1f10*/  FMNMX R35, R30, R17, !PT ;  /* 0x000000111e237209 */ /* 0x000fe40007800000 */
[----:B------:R-:W-:Y:S02]  /*1f20*/  FSEL R26, R26, -INF , !P0 ;  /* 0xff8000001a1a7808 */ /* 0x000fe40004000000 */
[----:B------:R-:W-:-:S02]  /*1f30*/  ISETP.NE.AND P0, PT, R32, RZ, PT ;  /* 0x000000ff2000720c */ /* 0x000fc40003f05270 */
[----:B------:R-:W-:Y:S02]  /*1f40*/  FMNMX R33, R26, R34, !PT ;  /* 0x000000221a217209 */ /* 0x000fe40007800000 */
[----:B------:R-:W-:Y:S02]  /*1f50*/  FSEL R74, R74, -INF , P0 ;  /* 0xff8000004a4a7808 */ /* 0x000fe40000000000 */
[----:B------:R-:W-:Y:S02]  /*1f60*/  ISETP.GT.AND P0, PT, R8, -0x1, PT ;  /* 0xffffffff0800780c */ /* 0x000fe40003f04270 */
[----:B------:R-:W-:Y:S02]  /*1f70*/  FMNMX R8, R27, R12, !PT ;  /* 0x0000000c1b087209 */ /* 0x000fe40007800000 */
[----:B------:R-:W-:Y:S02]  /*1f80*/  FMNMX R33, R42, R33, !PT ;  /* 0x000000212a217209 */ /* 0x000fe40007800000 */
[----:B------:R-:W-:-:S02]  /*1f90*/  FMNMX R8, R43, R8, !PT ;  /* 0x000000082b087209 */ /* 0x000fc40007800000 */
[----:B------:R-:W-:Y:S02]  /*1fa0*/  FMNMX R35, R46, R35, !PT ;  /* 0x000000232e237209 */ /* 0x000fe40007800000 */
[----:B------:R-:W-:Y:S02]  /*1fb0*/  FMNMX R33, R50, R33, !PT ;  /* 0x0000002132217209 */ /* 0x000fe40007800000 */
[----:B------:R-:W-:Y:S02]  /*1fc0*/  FMNMX R8, R51, R8, !PT ;  /* 0x0000000833087209 */ /* 0x000fe40007800000 */
[----:B-1----:R-:W-:Y:S02]  /*1fd0*/  FMNMX R13, R22, R3, !PT ;  /* 0x00000003160d7209 */ /* 0x002fe40007800000 */
[----:B------:R-:W-:Y:S02]  /*1fe0*/  FMNMX R35, R54, R35, !PT ;  /* 0x0000002336237209 */ /* 0x000fe40007800000 */
[----:B------:R-:W-:Y:S01]  /*1ff0*/  FMNMX R37, R58, R33, !PT ;  /* 0x000000213a257209 */ /* 0x000fe20007800000 */
[----:B------:R-:W1:Y:S01]  /*2000*/  SHFL.BFLY PT, R20, R13, 0x1, 0x1f ;  /* 0x0c201f000d147f89 */ /* 0x000e6200000e0000 */
[----:B------:R-:W-:-:S02]  /*2010*/  FMNMX R8, R59, R8, !PT ;  /* 0x000000083b087209 */ /* 0x000fc40007800000 */
[----:B------:R-:W-:Y:S02]  /*2020*/  FMNMX R35, R62, R35, !PT ;  /* 0x000000233e237209 */ /* 0x000fe40007800000 */
[----:B------:R-:W-:Y:S02]  /*2030*/  FSEL R78, R78, -INF , P2 ;  /* 0xff8000004e4e7808 */ /* 0x000fe40001000000 */
[----:B------:R-:W-:Y:S02]  /*2040*/  FSEL R79, R79, -INF , P3 ;  /* 0xff8000004f4f7808 */ /* 0x000fe40001800000 */
[----:B------:R-:W-:Y:S02]  /*2050*/  FMNMX R37, R66, R37, !PT ;  /* 0x0000002542257209 */ /* 0x000fe40007800000 */
[----:B------:R-:W-:Y:S02]  /*2060*/  FMNMX R8, R67, R8, !PT ;  /* 0x0000000843087209 */ /* 0x000fe40007800000 */
[----:B------:R-:W-:-:S02]  /*2070*/  FMNMX R35, R70, R35, !PT ;  /* 0x0000002346237209 */ /* 0x000fc40007800000 */
[----:B------:R-:W-:Y:S02]  /*2080*/  FSEL R87, R87, -INF , !P0 ;  /* 0xff80000057577808 */ /* 0x000fe40004000000 */
[----:B------:R-:W-:Y:S02]  /*2090*/  FSEL R82, R82, -INF , P4 ;  /* 0xff80000052527808 */ /* 0x000fe40002000000 */
[----:B------:R-:W-:Y:S02]  /*20a0*/  FSEL R83, R83, -INF , P5 ;  /* 0xff80000053537808 */ /* 0x000fe40002800000 */
[----:B------:R-:W-:Y:S02]  /*20b0*/  FSEL R86, R86, -INF , P6 ;  /* 0xff80000056567808 */ /* 0x000fe40003000000 */
[----:B------:R-:W-:Y:S02]  /*20c0*/  FMNMX R37, R74, R37, !PT ;  /* 0x000000254a257209 */ /* 0x000fe40007800000 */
[----:B-1----:R-:W-:-:S02]  /*20d0*/  FMNMX R3, R13, R20, !PT ;  /* 0x000000140d037209 */ /* 0x002fc40007800000 */
[----:B------:R-:W-:Y:S02]  /*20e0*/  FMNMX R35, R78, R35, !PT ;  /* 0x000000234e237209 */ /* 0x000fe40007800000 */
[C---:B------:R-:W-:Y:S02]  /*20f0*/  FSETP.NEU.AND P1, PT, R3.reuse, -INF , PT ;  /* 0xff8000000300780b */ /* 0x040fe40003f2d000 */
[----:B------:R-:W-:Y:S02]  /*2100*/  FMNMX R37, R82, R37, !PT ;  /* 0x0000002552257209 */ /* 0x000fe40007800000 */
[----:B------:R-:W-:Y:S02]  /*2110*/  FSEL R15, R3, RZ, P1 ;  /* 0x000000ff030f7208 */ /* 0x000fe40000800000 */
[----:B------:R-:W-:Y:S02]  /*2120*/  ISETP.NE.AND P1, PT, R23, RZ, PT ;  /* 0x000000ff1700720c */ /* 0x000fe40003f25270 */
[----:B------:R-:W-:Y:S01]  /*2130*/  ISETP.NE.AND P2, PT, R2, RZ, PT ;  /* 0x000000ff0200720c */ /* 0x000fe20003f45270 */
[----:B------:R-:W-:Y:S01]  /*2140*/  FMUL R20, R15, UR13 ;  /* 0x0000000d0f147c20 */ /* 0x000fe20008400000 */
[----:B------:R-:W-:-:S03]  /*2150*/  FSEL R75, R75, -INF , P1 ;  /* 0xff8000004b4b7808 */ /* 0x000fc60000800000 */
[--C-:B------:R-:W-:Y:S01]  /*2160*/  FFMA R152, R19, UR13, -R20.reuse ;  /* 0x0000000d13987c23 */ /* 0x100fe20008000814 */
[--C-:B------:R-:W-:Y:S01]  /*2170*/  FFMA R19, R16, UR13, -R20.reuse ;  /* 0x0000000d10137c23 */ /* 0x100fe20008000814 */
[----:B------:R-:W-:Y:S01]  /*2180*/  FMNMX R16, R31, R14, !PT ;  /* 0x0000000e1f107209 */ /* 0x000fe20007800000 */
        /* <DEDUP_REMOVED lines=8> */
[----:B------:R1:W-:Y:S01]  /*2210*/  MUFU.EX2 R13, R25 ;  /* 0x00000019000d7308 */ /* 0x0003e20000000800 */
        /* <DEDUP_REMOVED lines=8> */
[--C-:B-1----:R-:W-:Y:S01]  /*22a0*/  FFMA R25, R45, UR13, -R20.reuse ;  /* 0x0000000d2d197c23 */ /* 0x102fe20008000814 */
[--C-:B------:R-:W-:Y:S01]  /*22b0*/  FFMA R29, R49, UR13, -R20.reuse ;  /* 0x0000000d311d7c23 */ /* 0x100fe20008000814 */
[----:B------:R-:W-:Y:S01]  /*22c0*/  FMNMX R16, R79, R16, !PT ;  /* 0x000000104f107209 */ /* 0x000fe20007800000 */
[--C-:B------:R-:W-:Y:S01]  /*22d0*/  FFMA R33, R53, UR13, -R20.reuse ;  /* 0x0000000d35217c23 */ /* 0x100fe20008000814 */
[--C-:B------:R-:W-:Y:S01]  /*22e0*/  FFMA R150, R28, UR13, -R20.reuse ;  /* 0x0000000d1c967c23 */ /* 0x100fe20008000814 */
        /* <DEDUP_REMOVED lines=13> */
[--C-:B------:R-:W-:Y:S01]  /*23c0*/  FFMA R140, R72, UR13, -R20.reuse ;  /* 0x0000000d488c7c23 */ /* 0x100fe20008000814 */
[----:B------:R-:W1:Y:S01]  /*23d0*/  SHFL.BFLY PT, R45, R8, 0x2, 0x1f ;  /* 0x0c401f00082d7f89 */ /* 0x000e6200000e0000 */
[--C-:B------:R-:W-:Y:S01]  /*23e0*/  FFMA R142, R76, UR13, -R20.reuse ;  /* 0x0000000d4c8e7c23 */ /* 0x100fe20008000814 */
[--C-:B------:R-:W-:Y:S01]  /*23f0*/  FFMA R49, R77, UR13, -R20.reuse ;  /* 0x0000000d4d317c23 */ /* 0x100fe20008000814 */
[--C-:B------:R-:W-:Y:S01]  /*2400*/  FFMA R144, R80, UR13, -R20.reuse ;  /* 0x0000000d50907c23 */ /* 0x100fe20008000814 */
[--C-:B------:R-:W-:Y:S01]  /*2410*/  FFMA R53, R81, UR13, -R20.reuse ;  /* 0x0000000d51357c23 */ /* 0x100fe20008000814 */
[--C-:B------:R-:W-:Y:S01]  /*2420*/  FFMA R146, R84, UR13, -R20.reuse ;  /* 0x0000000d54927c23 */ /* 0x100fe20008000814 */
[----:B------:R-:W2:Y:S08]  /*2430*/  MUFU.EX2 R148, R148 ;  /* 0x0000009400947308 */ /* 0x000eb00000000800 */
[----:B------:R-:W3:Y:S08]  /*2440*/  MUFU.EX2 R150, R150 ;  /* 0x0000009600967308 */ /* 0x000ef00000000800 */
[----:B------:R-:W4:Y:S01]  /*2450*/  MUFU.EX2 R15, R15 ;  /* 0x0000000f000f7308 */ /* 0x000f220000000800 */
[----:B-1----:R-:W-:Y:S01]  /*2460*/  FMNMX R16, R8, R45, !PT ;  /* 0x0000002d08107209 */ /* 0x002fe20007800000 */
[----:B------:R-:W-:-:S04]  /*2470*/  FFMA R45, R73, UR13, -R20 ;  /* 0x0000000d492d7c23 */ /* 0x000fc80008000814 */
[----:B------:R-:W1:Y:S02]  /*2480*/  SHFL.BFLY PT, R57, R16, 0x1, 0x1f ;  /* 0x0c201f0010397f89 */ /* 0x000e6400000e0000 */
[----:B------:R-:W5:Y:S08]  /*2490*/  MUFU.EX2 R152, R152 ;  /* 0x0000009800987308 */ /* 0x000f700000000800 */
[----:B------:R-:W-:Y:S08]  /*24a0*/  MUFU.EX2 R19, R19 ;  /* 0x0000001300137308 */ /* 0x000ff00000000800 */
[----:B------:R-:W-:Y:S01]  /*24b0*/  MUFU.EX2 R154, R154 ;  /* 0x0000009a009a7308 */ /* 0x000fe20000000800 */
[----:B-1----:R-:W-:Y:S01]  /*24c0*/  FMNMX R8, R16, R57, !PT ;  /* 0x0000003910087209 */ /* 0x002fe20007800000 */
[----:B------:R-:W-:-:S06]  /*24d0*/  FFMA R57, R85, UR13, -R20 ;  /* 0x0000000d55397c23 */ /* 0x000fcc0008000814 */
[----:B------:R-:W-:Y:S01]  /*24e0*/  MUFU.EX2 R21, R21 ;  /* 0x0000001500157308 */ /* 0x000fe20000000800 */
[----:B------:R-:W-:-:S04]  /*24f0*/  FSETP.NEU.AND P0, PT, R8, -INF , PT ;  /* 0xff8000000800780b */ /* 0x000fc80003f0d000 */
[----:B------:R-:W-:-:S03]  /*2500*/  FSEL R61, R8, RZ, P0 ;  /* 0x000000ff083d7208 */ /* 0x000fc60000000000 */
[----:B------:R-:W-:Y:S01]  /*2510*/  MUFU.EX2 R156, R156 ;  /* 0x0000009c009c7308 */ /* 0x000fe20000000800 */
[----:B------:R-:W-:Y:S01]  /*2520*/  LOP3.LUT P0, RZ, R9, 0xff, RZ, 0xc0, !PT ;  /* 0x000000ff09ff7812 */ /* 0x000fe2000780c0ff */
[----:B------:R-:W-:-:S04]  /*2530*/  FMUL R61, R61, UR13 ;  /* 0x0000000d3d3d7c20 */ /* 0x000fc80008400000 */
[--C-:B------:R-:W-:Y:S01]  /*2540*/  FFMA R16, R27, UR13, -R61.reuse ;  /* 0x0000000d1b107c23 */ /* 0x100fe2000800083d */
[----:B------:R-:W-:Y:S01]  /*2550*/  LOP3.LUT R27, R6, 0xffff, RZ, 0xc0, !PT ;  /* 0x0000ffff061b7812 */ /* 0x000fe200078ec0ff */
[--C-:B------:R-:W-:Y:S01]  /*2560*/  FFMA R155, R17, UR13, -R61.reuse ;  /* 0x0000000d119b7c23 */ /* 0x100fe2000800083d */
[--C-:B------:R-:W-:Y:S01]  /*2570*/  FFMA R18, R31, UR13, -R61.reuse ;  /* 0x0000000d1f127c23 */ /* 0x100fe2000800083d */
[--C-:B------:R-:W-:Y:S01]  /*2580*/  FFMA R149, R26, UR13, -R61.reuse ;  /* 0x0000000d1a957c23 */ /* 0x100fe2000800083d */
[CC--:B------:R-:W-:Y:S01]  /*2590*/  LEA.HI R17, R27.reuse, R6.reuse, RZ, 0x14 ;  /* 0x000000061b117211 */ /* 0x0c0fe200078fa0ff */
[--C-:B------:R-:W-:Y:S01]  /*25a0*/  FFMA R151, R30, UR13, -R61.reuse ;  /* 0x0000000d1e977c23 */ /* 0x100fe2000800083d */
[-C--:B------:R-:W-:Y:S01]  /*25b0*/  LEA.HI R20, R27, R6.reuse, RZ, 0x15 ;  /* 0x000000061b147211 */ /* 0x080fe200078fa8ff */
[----:B------:R-:W-:Y:S01]  /*25c0*/  MUFU.EX2 R16, R16 ;  /* 0x0000001000107308 */ /* 0x000fe20000000800 */
[C---:B------:R-:W-:Y:S01]  /*25d0*/  LOP3.LUT R24, R17.reuse, 0xffff, RZ, 0xc0, !PT ;  /* 0x0000ffff11187812 */ /* 0x040fe200078ec0ff */
[--C-:B------:R-:W-:Y:S01]  /*25e0*/  FFMA R153, R34, UR13, -R61.reuse ;  /* 0x0000000d22997c23 */ /* 0x100fe2000800083d */
[----:B------:R-:W-:Y:S01]  /*25f0*/  LOP3.LUT R17, R17, 0xfff0, RZ, 0xc0, !PT ;  /* 0x0000fff011117812 */ /* 0x000fe200078ec0ff */
[--C-:B------:R-:W-:Y:S01]  /*2600*/  FFMA R12, R12, UR13, -R61.reuse ;  /* 0x0000000d0c0c7c23 */ /* 0x100fe2000800083d */
[----:B------:R-:W-:Y:S01]  /*2610*/  LEA.HI R22, R27, R6, RZ, 0x12 ;  /* 0x000000061b167211 */ /* 0x000fe200078f90ff */
[----:B------:R-:W-:Y:S01]  /*2620*/  FFMA R14, R14, UR13, -R61 ;  /* 0x0000000d0e0e7c23 */ /* 0x000fe2000800083d */
[----:B------:R-:W-:Y:S01]  /*2630*/  PRMT R20, R20, 0x9910, RZ ;  /* 0x0000991014147816 */ /* 0x000fe200000000ff */
[----:B------:R-:W-:Y:S01]  /*2640*/  IMAD.MOV R27, RZ, RZ, -R17 ;  /* 0x000000ffff1b7224 */ /* 0x000fe200078e0a11 */
[----:B------:R-:W-:Y:S01]  /*2650*/  LOP3.LUT R22, R22, 0xfffc, RZ, 0xc0, !PT ;  /* 0x0000fffc16167812 */ /* 0x000fe200078ec0ff */
[----:B------:R-:W1:Y:S01]  /*2660*/  MUFU.EX2 R149, R149 ;  /* 0x0000009500957308 */ /* 0x000e620000000800 */
[----:B------:R-:W-:Y:S01]  /*2670*/  SHF.R.U32.HI R17, RZ, 0x4, R24 ;  /* 0x00000004ff117819 */ /* 0x000fe20000011618 */
[--C-:B------:R-:W-:Y:S01]  /*2680*/  FFMA R157, R42, UR13, -R61.reuse ;  /* 0x0000000d2a9d7c23 */ /* 0x100fe2000800083d */
[----:B------:R-:W-:Y:S01]  /*2690*/  PRMT R27, R27, 0x7710, RZ ;  /* 0x000077101b1b7816 */ /* 0x000fe200000000ff */
[----:B------:R-:W-:Y:S01]  /*26a0*/  IMAD.MOV R31, RZ, RZ, -R22 ;  /* 0x000000ffff1f7224 */ /* 0x000fe200078e0a16 */
[----:B------:R-:W-:Y:S01]  /*26b0*/  SHF.R.S32.HI R22, RZ, 0x5, R20 ;  /* 0x00000005ff167819 */ /* 0x000fe20000011414 */
[----:B------:R-:W-:Y:S01]  /*26c0*/  FFMA R159, R46, UR13, -R61 ;  /* 0x0000000d2e9f7c23 */ /* 0x000fe2000800083d */
[----:B------:R-:W-:Y:S01]  /*26d0*/  LEA.HI R24, R24, R17, RZ, 0x11 ;  /* 0x0000001118187211 */ /* 0x000fe200078f88ff */
[----:B------:R-:W-:Y:S01]  /*26e0*/  IMAD.IADD R20, R6, 0x1, R27 ;  /* 0x0000000106147824 */ /* 0x000fe200078e021b */
[----:B------:R-:W-:Y:S01]  /*26f0*/  PRMT R31, R31, 0x7710, RZ ;  /* 0x000077101f1f7816 */ /* 0x000fe200000000ff */
[----:B------:R-:W1:Y:S01]  /*2700*/  MUFU.EX2 R151, R151 ;  /* 0x0000009700977308 */ /* 0x000e620000000800 */
[----:B------:R-:W-:Y:S01]  /*2710*/  LOP3.LUT R24, R24, 0xfe, RZ, 0xc0, !PT ;  /* 0x000000fe18187812 */ /* 0x000fe200078ec0ff */
[--C-:B------:R-:W-:Y:S01]  /*2720*/  FFMA R161, R50, UR13, -R61.reuse ;  /* 0x0000000d32a17c23 */ /* 0x100fe2000800083d */
[----:B------:R-:W-:Y:S01]  /*2730*/  PRMT R27, R22, 0x9910, RZ ;  /* 0x00009910161b7816 */ /* 0x000fe200000000ff */
[--C-:B------:R-:W-:Y:S01]  /*2740*/  FFMA R51, R51, UR13, -R61.reuse ;  /* 0x0000000d33337c23 */ /* 0x100fe2000800083d */
[----:B------:R-:W-:Y:S01]  /*2750*/  PRMT R22, R20, 0x9910, RZ ;  /* 0x0000991014167816 */ /* 0x000fe200000000ff */
[----:B------:R-:W-:Y:S01]  /*2760*/  IMAD.MOV R28, RZ, RZ, -R24 ;  /* 0x000000ffff1c7224 */ /* 0x000fe200078e0a18 */
[----:B------:R-:W-:Y:S01]  /*2770*/  IADD3 R26, R6, R31, RZ ;  /* 0x0000001f061a7210 */ /* 0x000fe20007ffe0ff */
[----:B------:R-:W1:Y:S01]  /*2780*/  MUFU.EX2 R18, R18 ;  /* 0x0000001200127308 */ /* 0x000e620000000800 */
[--C-:B------:R-:W-:Y:S01]  /*2790*/  FFMA R20, R43, UR13, -R61.reuse ;  /* 0x0000000d2b147c23 */ /* 0x100fe2000800083d */
[----:B------:R-:W-:Y:S01]  /*27a0*/  IMAD R24, R27, 0x10, R22 ;  /* 0x000000101b187824 */ /* 0x000fe200078e0216 */
[----:B------:R-:W-:Y:S01]  /*27b0*/  LOP3.LUT R27, R26, 0x80, RZ, 0xc0, !PT ;  /* 0x000000801a1b7812 */ /* 0x000fe200078ec0ff */
[--C-:B------:R-:W-:Y:S01]  /*27c0*/  FFMA R22, R47, UR13, -R61.reuse ;  /* 0x0000000d2f167c23 */ /* 0x100fe2000800083d */
[----:B------:R-:W-:Y:S01]  /*27d0*/  PRMT R6, R28, 0x7710, RZ ;  /* 0x000077101c067816 */ /* 0x000fe200000000ff */
[--C-:B------:R-:W-:Y:S01]  /*27e0*/  FFMA R54, R54, UR13, -R61.reuse ;  /* 0x0000000d36367c23 */ /* 0x100fe2000800083d */
[----:B------:R-:W-:Y:S01]  /*27f0*/  LEA.HI R27, R27, R26, RZ, 0x19 ;  /* 0x0000001a1b1b7211 */ /* 0x000fe200078fc8ff */
[----:B------:R-:W1:Y:S01]  /*2800*/  MUFU.EX2 R23, R23 ;  /* 0x0000001700177308 */ /* 0x000e620000000800 */
[--C-:B------:R-:W-:Y:S01]  /*2810*/  FFMA R55, R55, UR13, -R61.reuse ;  /* 0x0000000d37377c23 */ /* 0x100fe2000800083d */
[----:B------:R-:W-:Y:S01]  /*2820*/  IMAD.IADD R17, R17, 0x1, R6 ;  /* 0x0000000111117824 */ /* 0x000fe200078e0206 */
[----:B------:R-:W-:Y:S01]  /*2830*/  LOP3.LUT R27, R27, 0xfe, RZ, 0xc0, !PT ;  /* 0x000000fe1b1b7812 */ /* 0x000fe200078ec0ff */
[--C-:B------:R-:W-:Y:S01]  /*2840*/  FFMA R58, R58, UR13, -R61.reuse ;  /* 0x0000000d3a3a7c23 */ /* 0x100fe2000800083d */
[----:B------:R-:W-:Y:S01]  /*2850*/  LOP3.LUT R6, R10, 0xffff, RZ, 0xc0, !PT ;  /* 0x0000ffff0a067812 */ /* 0x000fe200078ec0ff */
[----:B------:R-:W-:Y:S01]  /*2860*/  FFMA R59, R59, UR13, -R61 ;  /* 0x0000000d3b3b7c23 */ /* 0x000fe2000800083d */
[----:B------:R-:W-:Y:S01]  /*2870*/  PRMT R17, R17, 0x8880, RZ ;  /* 0x0000888011117816 */ /* 0x000fe200000000ff */
[----:B------:R-:W-:Y:S01]  /*2880*/  IMAD.MOV R27, RZ, RZ, -R27 ;  /* 0x000000ffff1b7224 */ /* 0x000fe200078e0a1b */
[----:B------:R-:W-:Y:S01]  /*2890*/  SHF.R.U32.HI R6, RZ, 0x5, R6 ;  /* 0x00000005ff067819 */ /* 0x000fe20000011606 */
[----:B------:R-:W1:Y:S01]  /*28a0*/  MUFU.EX2 R153, R153 ;  /* 0x0000009900997308 */ /* 0x000e620000000800 */
[----:B------:R-:W-:Y:S01]  /*28b0*/  FFMA R62, R62, UR13, -R61 ;  /* 0x0000000d3e3e7c23 */ /* 0x000fe2000800083d */
[----:B------:R-:W-:Y:S01]  /*28c0*/  IMAD R24, R24, 0x4, R17 ;  /* 0x0000000418187824 */ /* 0x000fe200078e0211 */
[----:B------:R-:W-:Y:S01]  /*28d0*/  PRMT R17, R27, 0x7710, RZ ;  /* 0x000077101b117816 */ /* 0x000fe200000000ff */
[--C-:B------:R-:W-:Y:S01]  /*28e0*/  FFMA R63, R63, UR13, -R61.reuse ;  /* 0x0000000d3f3f7c23 */ /* 0x100fe2000800083d */
[--C-:B------:R-:W-:Y:S01]  /*28f0*/  FFMA R66, R66, UR13, -R61.reuse ;  /* 0x0000000d42427c23 */ /* 0x100fe2000800083d */
[----:B------:R-:W-:Y:S01]  /*2900*/  FFMA R67, R67, UR13, -R61 ;  /* 0x0000000d43437c23 */ /* 0x000fe2000800083d */
[----:B------:R-:W-:Y:S01]  /*2910*/  SHF.L.U32 R24, R24, 0x3, RZ ;  /* 0x0000000318187819 */ /* 0x000fe200000006ff */
[----:B------:R-:W-:Y:S01]  /*2920*/  IMAD.IADD R26, R26, 0x1, R17 ;  /* 0x000000011a1a7824 */ /* 0x000fe200078e0211 */
[----:B------:R-:W-:Y:S01]  /*2930*/  LOP3.LUT R17, R6, 0x7, RZ, 0xc0, !PT ;  /* 0x0000000706117812 */ /* 0x000fe200078ec0ff */
[----:B------:R-:W1:Y:S01]  /*2940*/  MUFU.EX2 R158, R158 ;  /* 0x0000009e009e7308 */ /* 0x000e620000000800 */
[----:B------:R-:W-:Y:S01]  /*2950*/  IADD3 R24, R24, UR8, R24 ;  /* 0x0000000818187c10 */ /* 0x000fe2000fffe018 */
[----:B------:R-:W-:Y:S01]  /*2960*/  FFMA R70, R70, UR13, -R61 ;  /* 0x0000000d46467c23 */ /* 0x000fe2000800083d */
[----:B------:R-:W-:Y:S01]  /*2970*/  PRMT R26, R26, 0x8880, RZ ;  /* 0x000088801a1a7816 */ /* 0x000fe200000000ff */
[----:B------:R-:W-:-:S02]  /*2980*/  IMAD.IADD R17, R10, 0x1, R17 ;  /* 0x000000010a117824 */ /* 0x000fc400078e0211 */
[--C-:B------:R-:W-:Y:S01]  /*2990*/  FFMA R71, R71, UR13, -R61.reuse ;  /* 0x0000000d47477c23 */ /* 0x100fe2000800083d */
[----:B------:R-:W-:Y:S02]  /*29a0*/  VIADD R6, R24, 0x6400 ;  /* 0x0000640018067836 */ /* 0x000fe40000000000 */
[--C-:B------:R-:W-:Y:S01]  /*29b0*/  FFMA R74, R74, UR13, -R61.reuse ;  /* 0x0000000d4a4a7c23 */ /* 0x100fe2000800083d */
[----:B------:R-:W-:Y:S01]  /*29c0*/  VIADD R4, R24, 0x6420 ;  /* 0x0000642018047836 */ /* 0x000fe20000000000 */
[----:B------:R-:W-:Y:S01]  /*29d0*/  LOP3.LUT R17, R17, 0xfff8, RZ, 0xc0, !PT ;  /* 0x0000fff811117812 */ /* 0x000fe200078ec0ff */
[----:B--2---:R-:W-:Y:S01]  /*29e0*/  FADD R24, RZ, R148 ;  /* 0x00000094ff187221 */ /* 0x004fe20000000000 */
[----:B------:R-:W2:Y:S01]  /*29f0*/  MUFU.EX2 R12, R12 ;  /* 0x0000000c000c7308 */ /* 0x000ea20000000800 */
[--C-:B------:R-:W-:Y:S01]  /*2a00*/  FFMA R75, R75, UR13, -R61.reuse ;  /* 0x0000000d4b4b7c23 */ /* 0x100fe2000800083d */
[----:B------:R-:W-:Y:S01]  /*2a10*/  IADD3 R17, RZ, -R17, RZ ;  /* 0x80000011ff117210 */ /* 0x000fe20007ffe0ff */
[--C-:B------:R-:W-:Y:S01]  /*2a20*/  FFMA R78, R78, UR13, -R61.reuse ;  /* 0x0000000d4e4e7c23 */ /* 0x100fe2000800083d */
[--C-:B------:R-:W-:Y:S01]  /*2a30*/  FFMA R79, R79, UR13, -R61.reuse ;  /* 0x0000000d4f4f7c23 */ /* 0x100fe2000800083d */
[--C-:B------:R-:W-:Y:S01]  /*2a40*/  FFMA R82, R82, UR13, -R61.reuse ;  /* 0x0000000d52527c23 */ /* 0x100fe2000800083d */
[----:B------:R-:W-:Y:S01]  /*2a50*/  PRMT R17, R17, 0x7710, RZ ;  /* 0x0000771011117816 */ /* 0x000fe200000000ff */
[--C-:B------:R-:W-:Y:S01]  /*2a60*/  FFMA R83, R83, UR13, -R61.reuse ;  /* 0x0000000d53537c23 */ /* 0x100fe2000800083d */
[----:B------:R-:W1:Y:S01]  /*2a70*/  MUFU.EX2 R25, R25 ;  /* 0x0000001900197308 */ /* 0x000e620000000800 */
[----:B------:R-:W-:Y:S01]  /*2a80*/  SHF.R.U32.HI R27, RZ, 0x3, R6 ;  /* 0x00000003ff1b7819 */ /* 0x000fe20000011606 */
[----:B------:R-:W-:Y:S01]  /*2a90*/  FFMA R86, R86, UR13, -R61 ;  /* 0x0000000d56567c23 */ /* 0x000fe2000800083d */
[----:B------:R-:W-:-:S02]  /*2aa0*/  IMAD.IADD R10, R10, 0x1, R17 ;  /* 0x000000010a0a7824 */ /* 0x000fc400078e0211 */
[----:B------:R-:W-:Y:S01]  /*2ab0*/  FFMA R61, R87, UR13, -R61 ;  /* 0x0000000d573d7c23 */ /* 0x000fe2000800083d */
[----:B------:R-:W-:Y:S02]  /*2ac0*/  IMAD.MOV.U32 R17, RZ, RZ, R11 ;  /* 0x000000ffff117224 */ /* 0x000fe400078e000b */
[C---:B------:R-:W-:Y:S01]  /*2ad0*/  FADD R11, R13.reuse, R24 ;  /* 0x000000180d0b7221 */ /* 0x040fe20000000000 */
[----:B------:R-:W-:Y:S01]  /*2ae0*/  LOP3.LUT R6, R6, 0x30, R27, 0x78, !PT ;  /* 0x0000003006067812 */ /* 0x000fe200078e781b */
[----:B------:R-:W2:Y:S01]  /*2af0*/  MUFU.EX2 R155, R155 ;  /* 0x0000009b009b7308 */ /* 0x000ea20000000800 */
[----:B------:R-:W-:Y:S01]  /*2b00*/  PRMT R24, R10, 0x9910, RZ ;  /* 0x000099100a187816 */ /* 0x000fe200000000ff */
[----:B---3--:R-:W-:Y:S01]  /*2b10*/  FADD R28, R150, R11 ;  /* 0x0000000b961c7221 */ /* 0x008fe20000000000 */
[----:B------:R-:W-:Y:S02]  /*2b20*/  SHF.R.S32.HI R10, RZ, 0x5, R17 ;  /* 0x00000005ff0a7819 */ /* 0x000fe40000011411 */
[----:B------:R-:W-:Y:S01]  /*2b30*/  F2FP.BF16.F32.PACK_AB R148, R13, R148 ;  /* 0x000000940d94723e */ /* 0x000fe200000010ff */
[----:B----4-:R-:W-:Y:S01]  /*2b40*/  FADD R11, R15, R28 ;  /* 0x0000001c0f0b7221 */ /* 0x010fe20000000000 */
[----:B------:R-:W-:Y:S01]  /*2b50*/  PRMT R17, R10, 0x9910, RZ ;  /* 0x000099100a117816 */ /* 0x000fe200000000ff */
[----:B------:R-:W3:Y:S01]  /*2b60*/  MUFU.EX2 R160, R160 ;  /* 0x000000a000a07308 */ /* 0x000ee20000000800 */
[----:B------:R-:W-:-:S02]  /*2b70*/  IMAD R24, R7, 0x40, R24 ;  /* 0x0000004007187824 */ /* 0x000fc400078e0218 */
[----:B-----5:R-:W-:Y:S01]  /*2b80*/  FADD R10, R152, R11 ;  /* 0x0000000b980a7221 */ /* 0x020fe20000000000 */
[----:B-1----:R-:W-:Y:S01]  /*2b90*/  FADD R11, RZ, R149 ;  /* 0x00000095ff0b7221 */ /* 0x002fe20000000000 */
[----:B------:R-:W-:Y:S01]  /*2ba0*/  SHF.R.U32.HI R31, RZ, 0x3, R4 ;  /* 0x00000003ff1f7819 */ /* 0x000fe20000011604 */
[----:B------:R-:W-:Y:S02]  /*2bb0*/  IMAD R24, R17, 0x10, R24 ;  /* 0x0000001011187824 */ /* 0x000fe400078e0218 */
[----:B------:R-:W-:Y:S01]  /*2bc0*/  FADD R9, R19, R10 ;  /* 0x0000000a13097221 */ /* 0x000fe20000000000 */
[----:B------:R-:W-:Y:S01]  /*2bd0*/  FADD R28, R16, R11 ;  /* 0x0000000b101c7221 */ /* 0x000fe20000000000 */
[----:B------:R-:W1:Y:S01]  /*2be0*/  MUFU.EX2 R14, R14 ;  /* 0x0000000e000e7308 */ /* 0x000e620000000800 */
[----:B------:R-:W-:Y:S01]  /*2bf0*/  F2FP.BF16.F32.PACK_AB R150, R15, R150 ;  /* 0x000000960f96723e */ /* 0x000fe200000010ff */
[----:B------:R-:W-:Y:S01]  /*2c00*/  FADD R10, R154, R9 ;  /* 0x000000099a0a7221 */ /* 0x000fe20000000000 */
[----:B------:R-:W-:Y:S01]  /*2c10*/  FADD R11, R151, R28 ;  /* 0x0000001c970b7221 */ /* 0x000fe20000000000 */
[----:B------:R-:W-:-:S02]  /*2c20*/  LOP3.LUT R4, R4, 0x30, R31, 0x78, !PT ;  /* 0x0000003004047812 */ /* 0x000fc400078e781f */
[----:B------:R-:W-:Y:S01]  /*2c30*/  FADD R9, R21, R10 ;  /* 0x0000000a15097221 */ /* 0x000fe20000000000 */
[----:B------:R-:W-:Y:S01]  /*2c40*/  F2FP.BF16.F32.PACK_AB R152, R19, R152 ;  /* 0x000000981398723e */ /* 0x000fe200000010ff */
[----:B------:R-:W4:Y:S01]  /*2c50*/  MUFU.EX2 R29, R29 ;  /* 0x0000001d001d7308 */ /* 0x000f220000000800 */
[----:B------:R-:W-:Y:S01]  /*2c60*/  F2FP.BF16.F32.PACK_AB R154, R21, R154 ;  /* 0x0000009a159a723e */ /* 0x000fe200000010ff */
[----:B------:R-:W-:Y:S01]  /*2c70*/  FADD R10, R156, R9 ;  /* 0x000000099c0a7221 */ /* 0x000fe20000000000 */
[----:B------:R-:W-:Y:S01]  /*2c80*/  MOV R9, R26 ;  /* 0x0000001a00097202 */ /* 0x000fe20000000f00 */
[----:B------:R-:W-:Y:S01]  /*2c90*/  FADD R26, R18, R11 ;  /* 0x0000000b121a7221 */ /* 0x000fe20000000000 */
[C---:B------:R-:W-:Y:S01]  /*2ca0*/  F2FP.BF16.F32.PACK_AB R156, R23.reuse, R156 ;  /* 0x0000009c179c723e */ /* 0x040fe200000010ff */
[----:B------:R-:W-:Y:S01]  /*2cb0*/  FADD R11, R23, R10 ;  /* 0x0000000a170b7221 */ /* 0x000fe20000000000 */
[----:B------:R-:W-:Y:S01]  /*2cc0*/  F2FP.BF16.F32.PACK_AB R149, R16, R149 ;  /* 0x000000951095723e */ /* 0x000fe200000010ff */
[----:B------:R-:W5:Y:S01]  /*2cd0*/  MUFU.EX2 R157, R157 ;  /* 0x0000009d009d7308 */ /* 0x000f620000000800 */
[----:B------:R-:W-:Y:S01]  /*2ce0*/  FADD R17, R153, R26 ;  /* 0x0000001a99117221 */ /* 0x000fe20000000000 */
[----:B------:R-:W-:Y:S01]  /*2cf0*/  FADD R10, R158, R11 ;  /* 0x0000000b9e0a7221 */ /* 0x000fe20000000000 */
[----:B------:R-:W-:Y:S01]  /*2d00*/  IMAD R9, R9, 0x8, R24 ;  /* 0x0000000809097824 */ /* 0x000fe200078e0218 */
[C---:B--2---:R-:W-:Y:S01]  /*2d10*/  F2FP.BF16.F32.PACK_AB R153, R12.reuse, R153 ;  /* 0x000000990c99723e */ /* 0x044fe200000010ff */
[----:B------:R-:W-:Y:S01]  /*2d20*/  FADD R26, R12, R17 ;  /* 0x000000110c1a7221 */ /* 0x000fe20000000000 */
[----:B------:R-:W-:Y:S01]  /*2d30*/  FADD R11, R25, R10 ;  /* 0x0000000a190b7221 */ /* 0x000fe20000000000 */
[----:B------:R-:W-:Y:S01]  /*2d40*/  VIADD R24, R24, UR10 ;  /* 0x0000000a18187c36 */ /* 0x000fe20008000000 */
[----:B------:R-:W2:Y:S01]  /*2d50*/  MUFU.EX2 R162, R162 ;  /* 0x000000a200a27308 */ /* 0x000ea20000000800 */
[----:B------:R-:W-:Y:S01]  /*2d60*/  FADD R17, R155, R26 ;  /* 0x0000001a9b117221 */ /* 0x000fe20000000000 */
[----:B---3--:R-:W-:Y:S01]  /*2d70*/  FADD R10, R160, R11 ;  /* 0x0000000ba00a7221 */ /* 0x008fe20000000000 */
[----:B------:R-:W-:Y:S01]  /*2d80*/  VIADD R9, R9, UR10 ;  /* 0x0000000a09097c36 */ /* 0x000fe20008000000 */
[----:B------:R-:W-:Y:S01]  /*2d90*/  ISETP.LT.AND P1, PT, R24, UR14, !P0 ;  /* 0x0000000e18007c0c */ /* 0x000fe2000c721270 */
[----:B-1----:R-:W-:Y:S01]  /*2da0*/  FADD R26, R14, R17 ;  /* 0x000000110e1a7221 */ /* 0x002fe20000000000 */
[----:B------:R-:W-:-:S02]  /*2db0*/  VIADD R24, R24, 0x8 ;  /* 0x0000000818187836 */ /* 0x000fc40000000000 */
[----:B----4-:R-:W-:Y:S01]  /*2dc0*/  FADD R11, R29, R10 ;  /* 0x0000000a1d0b7221 */ /* 0x010fe20000000000 */
[----:B------:R-:W1:Y:S01]  /*2dd0*/  MUFU.EX2 R20, R20 ;  /* 0x0000001400147308 */ /* 0x000e620000000800 */
[----:B-----5:R-:W-:Y:S01]  /*2de0*/  FADD R17, R157, R26 ;  /* 0x0000001a9d117221 */ /* 0x020fe20000000000 */
[----:B------:R-:W-:Y:S01]  /*2df0*/  F2FP.BF16.F32.PACK_AB R155, R14, R155 ;  /* 0x0000009b0e9b723e */ /* 0x000fe200000010ff */
[----:B------:R-:W-:Y:S01]  /*2e00*/  IMAD.MOV.U32 R12, RZ, RZ, RZ ;  /* 0x000000ffff0c7224 */ /* 0x000fe200078e00ff */
[----:B------:R-:W-:Y:S01]  /*2e10*/  ISETP.LT.AND P0, PT, R24, UR14, !P0 ;  /* 0x0000000e18007c0c */ /* 0x000fe2000c701270 */
[----:B------:R-:W-:Y:S01]  /*2e20*/  UIMAD.WIDE.U32 UR14, UR11, UR18, URZ ;  /* 0x000000120b0e72a5 */ /* 0x000fe2000f8e003f */
[----:B------:R-:W-:Y:S01]  /*2e30*/  F2FP.BF16.F32.PACK_AB R158, R25, R158 ;  /* 0x0000009e199e723e */ /* 0x000fe200000010ff */
[----:B------:R-:W-:Y:S01]  /*2e40*/  VIADD R14, R5, 0x1 ;  /* 0x00000001050e7836 */ /* 0x000fe20000000000 */
[----:B------:R-:W3:Y:S01]  /*2e50*/  MUFU.EX2 R33, R33 ;  /* 0x0000002100217308 */ /* 0x000ee20000000800 */
[----:B--2---:R-:W-:Y:S01]  /*2e60*/  FADD R10, R162, R11 ;  /* 0x0000000ba20a7221 */ /* 0x004fe20000000000 */
[----:B------:R-:W-:Y:S01]  /*2e70*/  UIMAD UR15, UR11, UR19, UR15 ;  /* 0x000000130b0f72a4 */ /* 0x000fe2000f8e020f */
[----:B------:R-:W-:-:S02]  /*2e80*/  F2FP.BF16.F32.PACK_AB R160, R29, R160 ;  /* 0x000000a01da0723e */ /* 0x000fc400000010ff */
[----:B------:R-:W-:Y:S01]  /*2e90*/  ULDC.64 UR18, c[0x0][0x268] ;  /* 0x00009a0000127ab9 */ /* 0x000fe20000000a00 */
[----:B------:R-:W-:Y:S01]  /*2ea0*/  F2FP.BF16.F32.PACK_AB R151, R18, R151 ;  /* 0x000000971297723e */ /* 0x000fe200000010ff */
[----:B------:R-:W-:Y:S01]  /*2eb0*/  UIMAD.WIDE.U32 UR14, UR12, UR18, UR14 ;  /* 0x000000120c0e72a5 */ /* 0x000fe2000f8e000e */
[----:B------:R-:W2:Y:S01]  /*2ec0*/  MUFU.EX2 R159, R159 ;  /* 0x0000009f009f7308 */ /* 0x000ea20000000800 */
[C---:B-1----:R-:W-:Y:S01]  /*2ed0*/  FADD R24, R20.reuse, R17 ;  /* 0x0000001114187221 */ /* 0x042fe20000000000 */
[----:B------:R-:W-:Y:S01]  /*2ee0*/  F2FP.BF16.F32.PACK_AB R157, R20, R157 ;  /* 0x0000009d149d723e */ /* 0x000fe200000010ff */
[----:B------:R-:W-:Y:S01]  /*2ef0*/  UIMAD UR15, UR12, UR19, UR15 ;  /* 0x000000130c0f72a4 */ /* 0x000fe2000f8e020f */
[----:B------:R-:W-:Y:S02]  /*2f00*/  IADD3 R15, -R5, 0x4, RZ ;  /* 0x00000004050f7810 */ /* 0x000fe40007ffe1ff */
[----:B------:R-:W-:Y:S01]  /*2f10*/  IADD3 R27, P3, R9, UR14, RZ ;  /* 0x0000000e091b7c10 */ /* 0x000fe2000ff7e0ff */
[----:B------:R-:W-:Y:S01]  /*2f20*/  ULDC.64 UR18, c[0x0][0x240] ;  /* 0x0000900000127ab9 */ /* 0x000fe20000000a00 */
[----:B------:R-:W1:Y:S01]  /*2f30*/  MUFU.EX2 R164, R164 ;  /* 0x000000a400a47308 */ /* 0x000e620000000800 */
[----:B---3--:R-:W-:Y:S01]  /*2f40*/  FADD R11, R33, R10 ;  /* 0x0000000a210b7221 */ /* 0x008fe20000000000 */
[----:B------:R-:W-:Y:S01]  /*2f50*/  LEA.HI.X.SX32 R28, R9, UR15, 0x1, P3 ;  /* 0x0000000f091c7c11 */ /* 0x000fe200098f0eff */
[----:B------:R-:W-:Y:S01]  /*2f60*/  UIADD3 UR14, UR8, 0x400, URZ ;  /* 0x00000400080e7890 */ /* 0x000fe2000fffe03f */
[----:B------:R-:W-:Y:S01]  /*2f70*/  F2FP.BF16.F32.PACK_AB R162, R33, R162 ;  /* 0x000000a221a2723e */ /* 0x000fe200000010ff */
[----:B------:R-:W-:-:S02]  /*2f80*/  UMOV UR15, 0x80000020 ;  /* 0x80000020000f7882 */ /* 0x000fc40000000000 */
[----:B------:R-:W-:Y:S01]  /*2f90*/  USHF.R.U32.HI UR14, URZ, 0x4, UR14 ;  /* 0x000000043f0e7899 */ /* 0x000fe2000801160e */
[----:B------:R-:W3:Y:S01]  /*2fa0*/  MUFU.EX2 R22, R22 ;  /* 0x0000001600167308 */ /* 0x000ee20000000800 */
[----:B--2---:R-:W-:Y:S02]  /*2fb0*/  FADD R17, R159, R24 ;  /* 0x000000189f117221 */ /* 0x004fe40000000000 */
[----:B------:R-:W-:-:S04]  /*2fc0*/  ULOP3.LUT UR14, UR14, 0x3fc0, URZ, 0xc0, !UPT ;  /* 0x00003fc00e0e7892 */ /* 0x000fc8000f8ec03f */
[----:B------:R-:W-:Y:S01]  /*2fd0*/  ULOP3.LUT UR14, UR14, 0x2000000, URZ, 0xfc, !UPT ;  /* 0x020000000e0e7892 */ /* 0x000fe2000f8efc3f */
[----:B------:R-:W2:Y:S01]  /*2fe0*/  MUFU.EX2 R35, R35 ;  /* 0x0000002300237308 */ /* 0x000ea20000000800 */
[----:B-1----:R-:W-:Y:S02]  /*2ff0*/  FADD R10, R164, R11 ;  /* 0x0000000ba40a7221 */ /* 0x002fe40000000000 */
[----:B------:R-:W-:-:S05]  /*3000*/  UIADD3 UR26, UR14, 0x100, URZ ;  /* 0x000001000e1a7890 */ /* 0x000fca000fffe03f */
[----:B------:R-:W1:Y:S01]  /*3010*/  MUFU.EX2 R161, R161 ;  /* 0x000000a100a17308 */ /* 0x000e620000000800 */
[C---:B---3--:R-:W-:Y:S01]  /*3020*/  FADD R24, R22.reuse, R17 ;  /* 0x0000001116187221 */ /* 0x048fe20000000000 */
[----:B------:R-:W-:-:S06]  /*3030*/  F2FP.BF16.F32.PACK_AB R159, R22, R159 ;  /* 0x0000009f169f723e */ /* 0x000fcc00000010ff */
[----:B------:R-:W3:Y:S01]  /*3040*/  MUFU.EX2 R166, R166 ;  /* 0x000000a600a67308 */ /* 0x000ee20000000800 */
[C---:B--2---:R-:W-:Y:S01]  /*3050*/  FADD R11, R35.reuse, R10 ;  /* 0x0000000a230b7221 */ /* 0x044fe20000000000 */
[----:B------:R-:W-:-:S06]  /*3060*/  F2FP.BF16.F32.PACK_AB R164, R35, R164 ;  /* 0x000000a423a4723e */ /* 0x000fcc00000010ff */
[----:B------:R-:W2:Y:S01]  /*3070*/  MUFU.EX2 R30, R51 ;  /* 0x00000033001e7308 */ /* 0x000ea20000000800 */
[----:B-1----:R-:W-:-:S07]  /*3080*/  FADD R17, R161, R24 ;  /* 0x00000018a1117221 */ /* 0x002fce0000000000 */
[----:B------:R-:W1:Y:S01]  /*3090*/  MUFU.EX2 R37, R37 ;  /* 0x0000002500257308 */ /* 0x000e620000000800 */
[----:B---3--:R-:W-:-:S07]  /*30a0*/  FADD R10, R166, R11 ;  /* 0x0000000ba60a7221 */ /* 0x008fce0000000000 */
[----:B------:R-:W3:Y:S01]  /*30b0*/  MUFU.EX2 R54, R54 ;  /* 0x0000003600367308 */ /* 0x000ee20000000800 */
[C---:B--2---:R-:W-:Y:S01]  /*30c0*/  FADD R17, R30.reuse, R17 ;  /* 0x000000111e117221 */ /* 0x044fe20000000000 */
[----:B------:R-:W-:-:S06]  /*30d0*/  F2FP.BF16.F32.PACK_AB R161, R30, R161 ;  /* 0x000000a11ea1723e */ /* 0x000fcc00000010ff */
[----:B------:R-:W2:Y:S01]  /*30e0*/  MUFU.EX2 R136, R136 ;  /* 0x0000008800887308 */ /* 0x000ea20000000800 */
[C---:B-1----:R-:W-:Y:S01]  /*30f0*/  FADD R11, R37.reuse, R10 ;  /* 0x0000000a250b7221 */ /* 0x042fe20000000000 */
[----:B------:R-:W-:-:S06]  /*3100*/  F2FP.BF16.F32.PACK_AB R166, R37, R166 ;  /* 0x000000a625a6723e */ /* 0x000fcc00000010ff */
[----:B------:R-:W1:Y:S01]  /*3110*/  MUFU.EX2 R55, R55 ;  /* 0x0000003700377308 */ /* 0x000e620000000800 */
[----:B---3--:R-:W-:-:S07]  /*3120*/  FADD R24, R54, R17 ;  /* 0x0000001136187221 */ /* 0x008fce0000000000 */
[----:B------:R-:W3:Y:S01]  /*3130*/  MUFU.EX2 R39, R39 ;  /* 0x0000002700277308 */ /* 0x000ee20000000800 */
[----:B--2---:R-:W-:-:S07]  /*3140*/  FADD R10, R136, R11 ;  /* 0x0000000b880a7221 */ /* 0x004fce0000000000 */
[----:B------:R-:W2:Y:S01]  /*3150*/  MUFU.EX2 R58, R58 ;  /* 0x0000003a003a7308 */ /* 0x000ea20000000800 */
[C---:B-1----:R-:W-:Y:S01]  /*3160*/  FADD R17, R55.reuse, R24 ;  /* 0x0000001837117221 */ /* 0x042fe20000000000 */
[----:B------:R-:W-:-:S06]  /*3170*/  F2FP.BF16.F32.PACK_AB R163, R55, R54 ;  /* 0x0000003637a3723e */ /* 0x000fcc00000010ff */
[----:B------:R-:W1:Y:S01]  /*3180*/  MUFU.EX2 R138, R138 ;  /* 0x0000008a008a7308 */ /* 0x000e620000000800 */
[C---:B---3--:R-:W-:Y:S01]  /*3190*/  FADD R11, R39.reuse, R10 ;  /* 0x0000000a270b7221 */ /* 0x048fe20000000000 */
[----:B------:R-:W-:-:S06]  /*31a0*/  F2FP.BF16.F32.PACK_AB R136, R39, R136 ;  /* 0x000000882788723e */ /* 0x000fcc00000010ff */
[----:B------:R-:W3:Y:S01]  /*31b0*/  MUFU.EX2 R59, R59 ;  /* 0x0000003b003b7308 */ /* 0x000ee20000000800 */
[----:B--2---:R-:W-:-:S07]  /*31c0*/  FADD R24, R58, R17 ;  /* 0x000000113a187221 */ /* 0x004fce0000000000 */
[----:B------:R-:W2:Y:S01]  /*31d0*/  MUFU.EX2 R41, R41 ;  /* 0x0000002900297308 */ /* 0x000ea20000000800 */
[----:B-1----:R-:W-:-:S07]  /*31e0*/  FADD R10, R138, R11 ;  /* 0x0000000b8a0a7221 */ /* 0x002fce0000000000 */
        /* <DEDUP_REMOVED lines=14> */
[----:B-1----:R-:W-:Y:S01]  /*32d0*/  FADD R11, R45, R10 ;  /* 0x0000000a2d0b7221 */ /* 0x002fe20000000000 */
[----:B------:R-:W-:Y:S02]  /*32e0*/  LEA R10, P3, R27, UR18, 0x2 ;  /* 0x000000121b0a7c11 */ /* 0x000fe4000f8610ff */
[----:B------:R-:W-:Y:S02]  /*32f0*/  F2FP.BF16.F32.PACK_AB R140, R45, R140 ;  /* 0x0000008c2d8c723e */ /* 0x000fe400000010ff */
[----:B------:R-:W-:Y:S02]  /*3300*/  LEA.HI.X R9, R27, UR19, R28, 0x2, P3 ;  /* 0x000000131b097c11 */ /* 0x000fe400098f141c */
[----:B------:R-:W1:Y:S01]  /*3310*/  MUFU.EX2 R67, R67 ;  /* 0x0000004300437308 */ /* 0x000e620000000800 */
[----:B---3--:R-:W-:Y:S01]  /*3320*/  FADD R26, R66, R17 ;  /* 0x00000011421a7221 */ /* 0x008fe20000000000 */
[----:B------:R-:W-:-:S02]  /*3330*/  PLOP3.LUT P3, PT, PT, PT, UP0, 0x80, 0x0 ;  /* 0x000000000000781c */ /* 0x000fc40003f6f008 */
[----:B------:R-:W-:-:S04]  /*3340*/  @!P2 MOV R27, 0x1 ;  /* 0x00000001001ba802 */ /* 0x000fc80000000f00 */
[----:B------:R-:W3:Y:S01]  /*3350*/  MUFU.EX2 R49, R49 ;  /* 0x0000003100317308 */ /* 0x000ee20000000800 */
[----:B--2---:R-:W-:Y:S01]  /*3360*/  FADD R24, R142, R11 ;  /* 0x0000000b8e187221 */ /* 0x004fe20000000000 */
[----:B------:R2:W-:Y:S06]  /*3370*/  @!P2 SYNCS.ARRIVE.TRANS64.ART0 RZ, [UR8+0x18], R27 ;  /* 0x0000181bffffa9a7 */ /* 0x0005ec0008500008 */
[----:B------:R-:W4:Y:S01]  /*3380*/  MUFU.EX2 R70, R70 ;  /* 0x0000004600467308 */ /* 0x000f220000000800 */
[C---:B-1----:R-:W-:Y:S01]  /*3390*/  FADD R17, R67.reuse, R26 ;  /* 0x0000001a43117221 */ /* 0x042fe20000000000 */
[----:B------:R-:W-:-:S06]  /*33a0*/  F2FP.BF16.F32.PACK_AB R137, R67, R66 ;  /* 0x000000424389723e */ /* 0x000fcc00000010ff */
[----:B------:R-:W1:Y:S01]  /*33b0*/  MUFU.EX2 R144, R144 ;  /* 0x0000009000907308 */ /* 0x000e620000000800 */
[C---:B---3--:R-:W-:Y:S01]  /*33c0*/  FADD R11, R49.reuse, R24 ;  /* 0x00000018310b7221 */ /* 0x048fe20000000000 */
[----:B------:R-:W-:-:S06]  /*33d0*/  F2FP.BF16.F32.PACK_AB R142, R49, R142 ;  /* 0x0000008e318e723e */ /* 0x000fcc00000010ff */
[----:B------:R-:W3:Y:S01]  /*33e0*/  MUFU.EX2 R71, R71 ;  /* 0x0000004700477308 */ /* 0x000ee20000000800 */
[----:B----4-:R-:W-:-:S07]  /*33f0*/  FADD R26, R70, R17 ;  /* 0x00000011461a7221 */ /* 0x010fce0000000000 */
[----:B------:R-:W4:Y:S01]  /*3400*/  MUFU.EX2 R53, R53 ;  /* 0x0000003500357308 */ /* 0x000f220000000800 */
[----:B-1----:R-:W-:-:S07]  /*3410*/  FADD R24, R144, R11 ;  /* 0x0000000b90187221 */ /* 0x002fce0000000000 */
[----:B------:R-:W1:Y:S01]  /*3420*/  MUFU.EX2 R74, R74 ;  /* 0x0000004a004a7308 */ /* 0x000e620000000800 */
[C---:B---3--:R-:W-:Y:S01]  /*3430*/  FADD R17, R71.reuse, R26 ;  /* 0x0000001a47117221 */ /* 0x048fe20000000000 */
[----:B------:R-:W-:-:S06]  /*3440*/  F2FP.BF16.F32.PACK_AB R139, R71, R70 ;  /* 0x00000046478b723e */ /* 0x000fcc00000010ff */
[----:B------:R-:W3:Y:S01]  /*3450*/  MUFU.EX2 R146, R146 ;  /* 0x0000009200927308 */ /* 0x000ee20000000800 */
[C---:B----4-:R-:W-:Y:S01]  /*3460*/  FADD R11, R53.reuse, R24 ;  /* 0x00000018350b7221 */ /* 0x050fe20000000000 */
[----:B------:R-:W-:-:S06]  /*3470*/  F2FP.BF16.F32.PACK_AB R144, R53, R144 ;  /* 0x000000903590723e */ /* 0x000fcc00000010ff */
[----:B------:R-:W4:Y:S01]  /*3480*/  MUFU.EX2 R75, R75 ;  /* 0x0000004b004b7308 */ /* 0x000f220000000800 */
[----:B-1----:R-:W-:-:S07]  /*3490*/  FADD R26, R74, R17 ;  /* 0x000000114a1a7221 */ /* 0x002fce0000000000 */
[----:B------:R-:W1:Y:S01]  /*34a0*/  MUFU.EX2 R57, R57 ;  /* 0x0000003900397308 */ /* 0x000e620000000800 */
[----:B---3--:R-:W-:-:S07]  /*34b0*/  FADD R24, R146, R11 ;  /* 0x0000000b92187221 */ /* 0x008fce0000000000 */
[----:B------:R-:W3:Y:S01]  /*34c0*/  MUFU.EX2 R78, R78 ;  /* 0x0000004e004e7308 */ /* 0x000ee20000000800 */
[C---:B----4-:R-:W-:Y:S01]  /*34d0*/  FADD R17, R75.reuse, R26 ;  /* 0x0000001a4b117221 */ /* 0x050fe20000000000 */
[----:B------:R-:W-:-:S06]  /*34e0*/  F2FP.BF16.F32.PACK_AB R141, R75, R74 ;  /* 0x0000004a4b8d723e */ /* 0x000fcc00000010ff */
[----:B------:R-:W4:Y:S01]  /*34f0*/  MUFU.EX2 R79, R79 ;  /* 0x0000004f004f7308 */ /* 0x000f220000000800 */
[C---:B-1----:R-:W-:Y:S01]  /*3500*/  FADD R11, R57.reuse, R24 ;  /* 0x00000018390b7221 */ /* 0x042fe20000000000 */
[----:B------:R-:W-:-:S06]  /*3510*/  F2FP.BF16.F32.PACK_AB R146, R57, R146 ;  /* 0x000000923992723e */ /* 0x000fcc00000010ff */
[----:B------:R-:W1:Y:S01]  /*3520*/  MUFU.EX2 R82, R82 ;  /* 0x0000005200527308 */ /* 0x000e620000000800 */
[----:B---3--:R-:W-:-:S07]  /*3530*/  FADD R24, R78, R17 ;  /* 0x000000114e187221 */ /* 0x008fce0000000000 */
[----:B------:R-:W3:Y:S01]  /*3540*/  MUFU.EX2 R83, R83 ;  /* 0x0000005300537308 */ /* 0x000ee20000000800 */
[C---:B----4-:R-:W-:Y:S01]  /*3550*/  FADD R17, R79.reuse, R24 ;  /* 0x000000184f117221 */ /* 0x050fe20000000000 */
[----:B------:R-:W-:-:S06]  /*3560*/  F2FP.BF16.F32.PACK_AB R143, R79, R78 ;  /* 0x0000004e4f8f723e */ /* 0x000fcc00000010ff */
[----:B------:R-:W4:Y:S01]  /*3570*/  MUFU.EX2 R86, R86 ;  /* 0x0000005600567308 */ /* 0x000f220000000800 */
[----:B-1----:R-:W-:-:S07]  /*3580*/  FADD R24, R82, R17 ;  /* 0x0000001152187221 */ /* 0x002fce0000000000 */
[----:B------:R-:W1:Y:S01]  /*3590*/  MUFU.EX2 R61, R61 ;  /* 0x0000003d003d7308 */ /* 0x000e620000000800 */
[C---:B---3--:R-:W-:Y:S01]  /*35a0*/  FADD R13, R83.reuse, R24 ;  /* 0x00000018530d7221 */ /* 0x048fe20000000000 */
[----:B------:R-:W-:-:S03]  /*35b0*/  F2FP.BF16.F32.PACK_AB R145, R83, R82 ;  /* 0x000000525391723e */ /* 0x000fc600000010ff */
[----:B----4-:R-:W-:-:S04]  /*35c0*/  FADD R24, R86, R13 ;  /* 0x0000000d56187221 */ /* 0x010fc80000000000 */
[C---:B-1----:R-:W-:Y:S01]  /*35d0*/  FADD R13, R61.reuse, R24 ;  /* 0x000000183d0d7221 */ /* 0x042fe20000000000 */
[----:B------:R-:W-:Y:S01]  /*35e0*/  F2FP.BF16.F32.PACK_AB R147, R61, R86 ;  /* 0x000000563d93723e */ /* 0x000fe200000010ff */
[----:B--2---:R-:W-:Y:S06]  /*35f0*/  @!P3 BRA `(.L_x_14) ;  /* 0x0000001800dcb947 */ /* 0x004fec0003800000 */
[----:B------:R-:W-:Y:S01]  /*3600*/  IMAD.MOV.U32 R16, RZ, RZ, R8 ;  /* 0x000000ffff107224 */ /* 0x000fe200078e0008 */
[----:B------:R-:W-:Y:S01]  /*3610*/  MOV R20, RZ ;  /* 0x000000ff00147202 */ /* 0x000fe20000000f00 */
[----:B------:R-:W-:Y:S01]  /*3620*/  IMAD.MOV.U32 R17, RZ, RZ, R3 ;  /* 0x000000ffff117224 */ /* 0x000fe200078e0003 */
[----:B------:R-:W-:Y:S02]  /*3630*/  UIADD3 UR24, -UR9, URZ, URZ ;  /* 0x0000003f09187290 */ /* 0x000fe4000fffe13f */
[----:B------:R-:W-:Y:S01]  /*3640*/  UPLOP3.LUT UP0, UPT, UPT, UPT, UPT, 0x40, 0x0 ;  /* 0x000000000000789c */ /* 0x000fe20003f0e870 */
[----:B------:R-:W-:-:S10]  /*3650*/  ULDC UR13, c[0x0][0x480] ;  /* 0x00012000000d7ab9 */ /* 0x000fd40000000800 */
.L_x_19:
[----:B------:R-:W1:Y:S01]  /*3660*/  S2UR UR18, SR_CgaCtaId ;  /* 0x00000000001279c3 */ /* 0x000e620000008800 */
[----:B------:R-:W-:Y:S01]  /*3670*/  UMOV UR8, 0x400 ;  /* 0x0000040000087882 */ /* 0x000fe20000000000 */
[----:B------:R-:W-:-:S05]  /*3680*/  LOP3.LUT R12, R20, 0x1, RZ, 0x3c, !PT ;  /* 0x00000001140c7812 */ /* 0x000fca00078e3cff */
[----:B------:R-:W-:Y:S01]  /*3690*/  IMAD.U32 R3, R12, -0x80000000, RZ ;  /* 0x800000000c037824 */ /* 0x000fe200078e00ff */
[----:B-1----:R-:W-:-:S09]  /*36a0*/  ULEA UR8, UR18, UR8, 0x18 ;  /* 0x0000000812087291 */ /* 0x002fd2000f8ec03f */
[----:B------:R-:W1:Y:S02]  /*36b0*/  SYNCS.PHASECHK.TRANS64.TRYWAIT P2, [UR8+0x10], R3 ;  /* 0x00001003ff0075a7 */ /* 0x000e640008040148 */
[----:B-1----:R-:W-:Y:S05]  /*36c0*/  @P2 BRA `(.L_x_15) ;  /* 0x00000000000c2947 */ /* 0x002fea0003800000 */
[----:B------:R-:W-:-:S04]  /*36d0*/  IMAD.U32 R18, R12, -0x80000000, RZ ;  /* 0x800000000c127824 */ /* 0x000fc800078e00ff */
[----:B------:R-:W1:Y:S02]  /*36e0*/  SYNCS.PHASECHK.TRANS64.TRYWAIT P2, [UR8+0x10], R18 ;  /* 0x00001012ff0075a7 */ /* 0x000e640008040148 */
[----:B-1----:R-:W-:Y:S05]  /*36f0*/  @!P2 BRA `(.L_x_16) ;  /* 0x000000280074a947 */ /* 0x002fea0003800000 */
.L_x_15:
[----:B------:R2:W-:Y:S01]  /*3700*/  BAR.SYNC.DEFER_BLOCKING R14, 0x100 ;  /* 0x0004000e0000751d */ /* 0x0005e20000010000 */
[----:B------:R-:W-:Y:S01]  /*3710*/  UIADD3 UR20, UR4, 0x2, URZ ;  /* 0x0000000204147890 */ /* 0x000fe2000fffe03f */
[----:B------:R-:W-:Y:S01]  /*3720*/  IMAD.U32 R18, R20, -0x80000000, RZ ;  /* 0x8000000014127824 */ /* 0x000fe200078e00ff */
[----:B------:R-:W-:Y:S02]  /*3730*/  UIADD3 UR22, UR6, 0x2, URZ ;  /* 0x0000000206167890 */ /* 0x000fe4000fffe03f */
[----:B------:R-:W-:Y:S01]  /*3740*/  UIADD3 UR18, UR6, 0x200, URZ ;  /* 0x0000020006127890 */ /* 0x000fe2000fffe03f */
[----:B------:R-:W-:Y:S01]  /*3750*/  UMOV UR21, 0x80000020 ;  /* 0x8000002000157882 */ /* 0x000fe20000000000 */
[----:B------:R-:W-:Y:S01]  /*3760*/  UMOV UR23, 0x80000020 ;  /* 0x8000002000177882 */ /* 0x000fe20000000000 */
[----:B------:R-:W-:Y:S01]  /*3770*/  UMOV UR19, 0x80000020 ;  /* 0x8000002000137882 */ /* 0x000fe20000000000 */
[----:B------:R-:W-:-:S06]  /*3780*/  WARPGROUP.ARRIVE ;  /* 0x00000000000079c5 */ /* 0x000fcc0000000000 */
[----:B------:R-:W-:-:S12]  /*3790*/  HGMMA.64x128x16.F32.BF16 R24, gdesc[UR4], RZ, !UPT ;  /* 0x01e00000041879f0 */ /* 0x000fd8000c7018ff */
[----:B------:R-:W-:Y:S01]  /*37a0*/  HGMMA.64x128x16.F32.BF16 R24, gdesc[UR20], R24 ;  /* 0x01e00000141879f0 */ /* 0x000fe20008701818 */
[----:B------:R-:W-:Y:S02]  /*37b0*/  UIADD3 UR20, UR4, 0x202, URZ ;  /* 0x0000020204147890 */ /* 0x000fe4000fffe03f */
[----:B------:R-:W-:Y:S01]  /*37c0*/  UIADD3 UR22, UR6, 0x202, URZ ;  /* 0x0000020206167890 */ /* 0x000fe2000fffe03f */
[----:B------:R-:W-:Y:S01]  /*37d0*/  UMOV UR21, 0x80000020 ;  /* 0x8000002000157882 */ /* 0x000fe20000000000 */
[----:B------:R-:W-:-:S07]  /*37e0*/  UMOV UR23, 0x80000020 ;  /* 0x8000002000177882 */ /* 0x000fce0000000000 */
[----:B------:R-:W-:-:S12]  /*37f0*/  HGMMA.64x128x16.F32.BF16 R24, gdesc[UR16], R24 ;  /* 0x01e00000101879f0 */ /* 0x000fd80008701818 */
        /* <DEDUP_REMOVED lines=10> */
[----:B------:R-:W-:Y:S01]  /*38a0*/  HGMMA.64x128x16.F32.BF16 R24, gdesc[UR20], R24, gsb0 ;  /* 0x01e00000141879f0 */ /* 0x000fe20008001818 */
[----:B------:R-:W3:Y:S02]  /*38b0*/  SYNCS.PHASECHK.TRANS64.TRYWAIT P2, [UR8+0x20], R18 ;  /* 0x00002012ff0075a7 */ /* 0x000ee40008040148 */
[----:B--23--:R-:W-:Y:S05]  /*38c0*/  @P2 BRA `(.L_x_17) ;  /* 0x0000000000082947 */ /* 0x00cfea0003800000 */
[----:B------:R-:W2:Y:S02]  /*38d0*/  SYNCS.PHASECHK.TRANS64.TRYWAIT P2, [UR8+0x20], R18 ;  /* 0x00002012ff0075a7 */ /* 0x000ea40008040148 */
[----:B--2---:R-:W-:Y:S05]  /*38e0*/  @!P2 BRA `(.L_x_18) ;  /* 0x000000280014a947 */ /* 0x004fea0003800000 */
.L_x_17:
[----:B------:R-:W-:Y:S01]  /*38f0*/  WARPGROUP.ARRIVE ;  /* 0x00000000000079c5 */ /* 0x000fe20000000000 */
[----:B------:R-:W-:Y:S01]  /*3900*/  UIADD3 UR18, UR14, 0x40, URZ ;  /* 0x000000400e127890 */ /* 0x000fe2000fffe03f */
[----:B------:R-:W-:Y:S01]  /*3910*/  UMOV UR19, 0x80000020 ;  /* 0x8000002000137882 */ /* 0x000fe20000000000 */
[----:B------:R-:W-:-:S03]  /*3920*/  UIADD3 UR24, UR24, 0x1, URZ ;  /* 0x0000000118187890 */ /* 0x000fc6000fffe03f */
[----:B------:R-:W-:Y:S01]  /*3930*/  HGMMA.64x96x16.F32.BF16 R88, R148, gdesc[UR12].tnspB, R88, UP0 ;  /* 0x4160000c94587df0 */ /* 0x000fe2000bf01858 */
[----:B------:R-:W-:-:S07]  /*3940*/  UPLOP3.LUT UP0, UPT, UPT, UPT, UPT, 0x80, 0x0 ;  /* 0x000000000000789c */ /* 0x000fce0003f0f070 */
[----:B------:R-:W-:Y:S01]  /*3950*/  HGMMA.64x96x16.F32.BF16 R88, R152, gdesc[UR16].tnspB, R88 ;  /* 0x4160001098587df0 */ /* 0x000fe20008701858 */
[----:B------:R-:W-:Y:S01]  /*3960*/  UIADD3 UR18, UR14, 0x80, URZ ;  /* 0x000000800e127890 */ /* 0x000fe2000fffe03f */
[----:B------:R-:W-:-:S08]  /*3970*/  UMOV UR19, 0x80000020 ;  /* 0x8000002000137882 */ /* 0x000fd00000000000 */
[----:B------:R-:W-:Y:S01]  /*3980*/  HGMMA.64x96x16.F32.BF16 R88, R156, gdesc[UR16].tnspB, R88 ;  /* 0x416000109c587df0 */ /* 0x000fe20008701858 */
[----:B------:R-:W-:Y:S01]  /*3990*/  UIADD3 UR18, UR14, 0xc0, URZ ;  /* 0x000000c00e127890 */ /* 0x000fe2000fffe03f */
[----:B------:R-:W-:-:S08]  /*39a0*/  UMOV UR19, 0x80000020 ;  /* 0x8000002000137882 */ /* 0x000fd00000000000 */
[----:B------:R-:W-:Y:S01]  /*39b0*/  HGMMA.64x96x16.F32.BF16 R88, R160, gdesc[UR16].tnspB, R88 ;  /* 0x41600010a0587df0 */ /* 0x000fe20008701858 */
[----:B------:R-:W-:Y:S01]  /*39c0*/  UIADD3 UR18, UR14, 0x140, URZ ;  /* 0x000001400e127890 */ /* 0x000fe2000fffe03f */
[----:B------:R-:W-:-:S06]  /*39d0*/  UMOV UR19, 0x80000020 ;  /* 0x8000002000137882 */ /* 0x000fcc0000000000 */
[----:B------:R-:W-:Y:S08]  /*39e0*/  HGMMA.64x96x16.F32.BF16 R88, R164, gdesc[UR24].tnspB, R88 ;  /* 0x41600018a4587df0 */ /* 0x000ff00008701858 */
[----:B------:R-:W-:Y:S01]  /*39f0*/  HGMMA.64x96x16.F32.BF16 R88, R136, gdesc[UR16].tnspB, R88 ;  /* 0x4160001088587df0 */ /* 0x000fe20008701858 */
[----:B------:R-:W-:Y:S01]  /*3a00*/  UIADD3 UR18, UR14, 0x180, URZ ;  /* 0x000001800e127890 */ /* 0x000fe2000fffe03f */
[----:B------:R-:W-:-:S08]  /*3a10*/  UMOV UR19, 0x80000020 ;  /* 0x8000002000137882 */ /* 0x000fd00000000000 */
[----:B------:R-:W-:Y:S01]  /*3a20*/  HGMMA.64x96x16.F32.BF16 R88, R140, gdesc[UR16].tnspB, R88 ;  /* 0x416000108c587df0 */ /* 0x000fe20008701858 */
[----:B------:R-:W-:Y:S01]  /*3a30*/  UIADD3 UR18, UR14, 0x1c0, URZ ;  /* 0x000001c00e127890 */ /* 0x000fe2000fffe03f */
[----:B------:R-:W-:-:S08]  /*3a40*/  UMOV UR19, 0x80000020 ;  /* 0x8000002000137882 */ /* 0x000fd00000000000 */
[----:B------:R-:W-:Y:S01]  /*3a50*/  HGMMA.64x96x16.F32.BF16 R88, R144, gdesc[UR16].tnspB, R88, gsb0 ;  /* 0x4160001090587df0 */ /* 0x000fe20008001858 */
[----:B------:R2:W-:Y:S06]  /*3a60*/  BAR.ARV R15, 0x100 ;  /* 0x0004000f0000751d */ /* 0x0005ec0000002000 */
[----:B------:R-:W-:Y:S02]  /*3a70*/  WARPGROUP.DEPBAR.LE gsb0, 0x1 ;  /* 0x00008000000079c5 */ /* 0x000fe40000010100 */
[----:B-1----:R-:W-:Y:S02]  /*3a80*/  FMNMX R3, R24, R32, !PT ;  /* 0x0000002018037209 */ /* 0x002fe40007800000 */
[----:B------:R-:W-:-:S02]  /*3a90*/  FMNMX R8, R25, R33, !PT ;  /* 0x0000002119087209 */ /* 0x000fc40007800000 */
[----:B------:R-:W-:Y:S02]  /*3aa0*/  FMNMX R3, R40, R3, !PT ;  /* 0x0000000328037209 */ /* 0x000fe40007800000 */
        /* <DEDUP_REMOVED lines=60> */
[----:B------:R-:W-:-:S03]  /*3e70*/  FMNMX R21, R19, R16, !PT ;  /* 0x0000001013157209 */ /* 0x000fc60007800000 */
[----:B------:R-:W1:Y:S04]  /*3e80*/  SHFL.BFLY PT, R3, R18, 0x2, 0x1f ;  /* 0x0c401f0012037f89 */ /* 0x000e6800000e0000 */
[----:B------:R-:W3:Y:S01]  /*3e90*/  SHFL.BFLY PT, R8, R21, 0x2, 0x1f ;  /* 0x0c401f0015087f89 */ /* 0x000ee200000e0000 */
[----:B-1----:R-:W-:Y:S02]  /*3ea0*/  FMNMX R19, R18, R3, !PT ;  /* 0x0000000312137209 */ /* 0x002fe40007800000 */
[----:B---3--:R-:W-:-:S03]  /*3eb0*/  FMNMX R22, R21, R8, !PT ;  /* 0x0000000815167209 */ /* 0x008fc60007800000 */
[----:B------:R-:W1:Y:S04]  /*3ec0*/  SHFL.BFLY PT, R8, R19, 0x1, 0x1f ;  /* 0x0c201f0013087f89 */ /* 0x000e6800000e0000 */
[----:B------:R-:W3:Y:S01]  /*3ed0*/  SHFL.BFLY PT, R23, R22, 0x1, 0x1f ;  /* 0x0c201f0016177f89 */ /* 0x000ee200000e0000 */
[----:B-1----:R-:W-:Y:S02]  /*3ee0*/  FMNMX R3, R19, R8, !PT ;  /* 0x0000000813037209 */ /* 0x002fe40007800000 */
[----:B---3--:R-:W-:Y:S02]  /*3ef0*/  FMNMX R8, R22, R23, !PT ;  /* 0x0000001716087209 */ /* 0x008fe40007800000 */
[----:B------:R-:W-:Y:S02]  /*3f00*/  FSETP.NEU.AND P2, PT, R3, -INF , PT ;  /* 0xff8000000300780b */ /* 0x000fe40003f4d000 */
[----:B------:R-:W-:-:S02]  /*3f10*/  FSETP.NEU.AND P3, PT, R8, -INF , PT ;  /* 0xff8000000800780b */ /* 0x000fc40003f6d000 */
[----:B------:R-:W-:Y:S02]  /*3f20*/  FSEL R20, R3, RZ, P2 ;  /* 0x000000ff03147208 */ /* 0x000fe40001000000 */
[----:B------:R-:W-:Y:S02]  /*3f30*/  FSEL R23, R8, RZ, P3 ;  /* 0x000000ff08177208 */ /* 0x000fe40001800000 */
[----:B------:R-:W-:Y:S01]  /*3f40*/  ISETP.NE.AND P2, PT, R2, RZ, PT ;  /* 0x000000ff0200720c */ /* 0x000fe20003f45270 */
[C---:B------:R-:W-:Y:S01]  /*3f50*/  FADD R17, -R20.reuse, R17 ;  /* 0x0000001114117221 */ /* 0x040fe20000000100 */
[----:B------:R-:W-:Y:S01]  /*3f60*/  FMUL R20, R20, UR13 ;  /* 0x0000000d14147c20 */ /* 0x000fe20008400000 */
[C---:B------:R-:W-:Y:S01]  /*3f70*/  FADD R16, -R23.reuse, R16 ;  /* 0x0000001017107221 */ /* 0x040fe20000000100 */
[----:B------:R-:W-:Y:S01]  /*3f80*/  FMUL R23, R23, UR13 ;  /* 0x0000000d17177c20 */ /* 0x000fe20008400000 */
[----:B------:R-:W-:Y:S01]  /*3f90*/  FMUL R17, R17, UR13 ;  /* 0x0000000d11117c20 */ /* 0x000fe20008400000 */
[--C-:B------:R-:W-:Y:S01]  /*3fa0*/  FFMA R24, R24, UR13, -R20.reuse ;  /* 0x0000000d18187c23 */ /* 0x100fe20008000814 */
[----:B------:R-:W-:Y:S01]  /*3fb0*/  FMUL R16, R16, UR13 ;  /* 0x0000000d10107c20 */ /* 0x000fe20008400000 */
[--C-:B------:R-:W-:Y:S01]  /*3fc0*/  FFMA R26, R26, UR13, -R23.reuse ;  /* 0x0000000d1a1a7c23 */ /* 0x100fe20008000817 */
[--C-:B------:R-:W-:Y:S01]  /*3fd0*/  FFMA R25, R25, UR13, -R20.reuse ;  /* 0x0000000d19197c23 */ /* 0x100fe20008000814 */
[--C-:B------:R-:W-:Y:S01]  /*3fe0*/  FFMA R27, R27, UR13, -R23.reuse ;  /* 0x0000000d1b1b7c23 */ /* 0x100fe20008000817 */
[----:B------:R-:W-:Y:S01]  /*3ff0*/  MUFU.EX2 R17, R17 ;  /* 0x0000001100117308 */ /* 0x000fe20000000800 */
[--C-:B------:R-:W-:Y:S01]  /*4000*/  FFMA R28, R28, UR13, -R20.reuse ;  /* 0x0000000d1c1c7c23 */ /* 0x100fe20008000814 */
[--C-:B------:R-:W-:Y:S01]  /*4010*/  FFMA R30, R30, UR13, -R23.reuse ;  /* 0x0000000d1e1e7c23 */ /* 0x100fe20008000817 */
[--C-:B------:R-:W-:Y:S01]  /*4020*/  FFMA R29, R29, UR13, -R20.reuse ;  /* 0x0000000d1d1d7c23 */ /* 0x100fe20008000814 */
[--C-:B------:R-:W-:Y:S01]  /*4030*/  FFMA R31, R31, UR13, -R23.reuse ;  /* 0x0000000d1f1f7c23 */ /* 0x100fe20008000817 */
[--C-:B------:R-:W-:Y:S01]  /*4040*/  FFMA R32, R32, UR13, -R20.reuse ;  /* 0x0000000d20207c23 */ /* 0x100fe20008000814 */
[--C-:B------:R-:W-:Y:S01]  /*4050*/  FFMA R34, R34, UR13, -R23.reuse ;  /* 0x0000000d22227c23 */ /* 0x100fe20008000817 */
[----:B------:R-:W-:Y:S01]  /*4060*/  @!P2 MOV R18, 0x1 ;  /* 0x000000010012a802 */ /* 0x000fe20000000f00 */
[----:B------:R-:W1:Y:S01]  /*4070*/  MUFU.EX2 R24, R24 ;  /* 0x0000001800187308 */ /* 0x000e620000000800 */
[--C-:B------:R-:W-:Y:S01]  /*4080*/  FFMA R33, R33, UR13, -R20.reuse ;  /* 0x0000000d21217c23 */ /* 0x100fe20008000814 */
[--C-:B------:R-:W-:Y:S01]  /*4090*/  FFMA R35, R35, UR13, -R23.reuse ;  /* 0x0000000d23237c23 */ /* 0x100fe20008000817 */
[----:B------:R3:W-:Y:S01]  /*40a0*/  @!P2 SYNCS.ARRIVE.TRANS64.ART0 RZ, [UR8+0x18], R18 ;  /* 0x00001812ffffa9a7 */ /* 0x0007e20008500008 */
[--C-:B------:R-:W-:Y:S01]  /*40b0*/  FFMA R36, R36, UR13, -R20.reuse ;  /* 0x0000000d24247c23 */ /* 0x100fe20008000814 */
[--C-:B------:R-:W-:Y:S01]  /*40c0*/  FFMA R38, R38, UR13, -R23.reuse ;  /* 0x0000000d26267c23 */ /* 0x100fe20008000817 */
[--C-:B------:R-:W-:Y:S01]  /*40d0*/  FFMA R37, R37, UR13, -R20.reuse ;  /* 0x0000000d25257c23 */ /* 0x100fe20008000814 */
[--C-:B------:R-:W-:Y:S01]  /*40e0*/  FFMA R39, R39, UR13, -R23.reuse ;  /* 0x0000000d27277c23 */ /* 0x100fe20008000817 */
[----:B------:R1:W-:Y:S01]  /*40f0*/  MUFU.EX2 R19, R16 ;  /* 0x0000001000137308 */ /* 0x0003e20000000800 */
[--C-:B------:R-:W-:Y:S01]  /*4100*/  FFMA R40, R40, UR13, -R20.reuse ;  /* 0x0000000d28287c23 */ /* 0x100fe20008000814 */
[--C-:B------:R-:W-:Y:S01]  /*4110*/  FFMA R42, R42, UR13, -R23.reuse ;  /* 0x0000000d2a2a7c23 */ /* 0x100fe20008000817 */
[--C-:B------:R-:W-:Y:S01]  /*4120*/  FFMA R41, R41, UR13, -R20.reuse ;  /* 0x0000000d29297c23 */ /* 0x100fe20008000814 */
[--C-:B------:R-:W-:Y:S01]  /*4130*/  FFMA R43, R43, UR13, -R23.reuse ;  /* 0x0000000d2b2b7c23 */ /* 0x100fe20008000817 */
[--C-:B------:R-:W-:Y:S01]  /*4140*/  FFMA R44, R44, UR13, -R20.reuse ;  /* 0x0000000d2c2c7c23 */ /* 0x100fe20008000814 */
[--C-:B------:R-:W-:Y:S01]  /*4150*/  FFMA R46, R46, UR13, -R23.reuse ;  /* 0x0000000d2e2e7c23 */ /* 0x100fe20008000817 */
[----:B------:R-:W-:Y:S01]  /*4160*/  FFMA R45, R45, UR13, -R20 ;  /* 0x0000000d2d2d7c23 */ /* 0x000fe20008000814 */
[----:B------:R-:W3:Y:S01]  /*4170*/  MUFU.EX2 R26, R26 ;  /* 0x0000001a001a7308 */ /* 0x000ee20000000800 */
[----:B-1----:R-:W-:Y:S01]  /*4180*/  FFMA R16, R17, R11, R24 ;  /* 0x0000000b11107223 */ /* 0x002fe20000000018 */
[--C-:B------:R-:W-:Y:S01]  /*4190*/  FFMA R47, R47, UR13, -R23.reuse ;  /* 0x0000000d2f2f7c23 */ /* 0x100fe20008000817 */
[--C-:B------:R-:W-:Y:S01]  /*41a0*/  FFMA R48, R48, UR13, -R20.reuse ;  /* 0x0000000d30307c23 */ /* 0x100fe20008000814 */
[--C-:B------:R-:W-:Y:S01]  /*41b0*/  FFMA R50, R50, UR13, -R23.reuse ;  /* 0x0000000d32327c23 */ /* 0x100fe20008000817 */
[--C-:B------:R-:W-:Y:S01]  /*41c0*/  FFMA R49, R49, UR13, -R20.reuse ;  /* 0x0000000d31317c23 */ /* 0x100fe20008000814 */
[--C-:B------:R-:W-:Y:S01]  /*41d0*/  FFMA R51, R51, UR13, -R23.reuse ;  /* 0x0000000d33337c23 */ /* 0x100fe20008000817 */
[--C-:B------:R-:W-:Y:S01]  /*41e0*/  FFMA R52, R52, UR13, -R20.reuse ;  /* 0x0000000d34347c23 */ /* 0x100fe20008000814 */
[----:B------:R-:W1:Y:S01]  /*41f0*/  MUFU.EX2 R25, R25 ;  /* 0x0000001900197308 */ /* 0x000e620000000800 */
[--C-:B------:R-:W-:Y:S01]  /*4200*/  FFMA R54, R54, UR13, -R23.reuse ;  /* 0x0000000d36367c23 */ /* 0x100fe20008000817 */
[--C-:B------:R-:W-:Y:S01]  /*4210*/  FFMA R53, R53, UR13, -R20.reuse ;  /* 0x0000000d35357c23 */ /* 0x100fe20008000814 */
[--C-:B------:R-:W-:Y:S01]  /*4220*/  FFMA R55, R55, UR13, -R23.reuse ;  /* 0x0000000d37377c23 */ /* 0x100fe20008000817 */
[--C-:B------:R-:W-:Y:S01]  /*4230*/  FFMA R56, R56, UR13, -R20.reuse ;  /* 0x0000000d38387c23 */ /* 0x100fe20008000814 */
[--C-:B------:R-:W-:Y:S01]  /*4240*/  FFMA R58, R58, UR13, -R23.reuse ;  /* 0x0000000d3a3a7c23 */ /* 0x100fe20008000817 */
[----:B------:R-:W-:Y:S01]  /*4250*/  FFMA R57, R57, UR13, -R20 ;  /* 0x0000000d39397c23 */ /* 0x000fe20008000814 */
[--C-:B------:R-:W-:Y:S01]  /*4260*/  FFMA R59, R59, UR13, -R23.reuse ;  /* 0x0000000d3b3b7c23 */ /* 0x100fe20008000817 */
[----:B------:R-:W4:Y:S01]  /*4270*/  MUFU.EX2 R27, R27 ;  /* 0x0000001b001b7308 */ /* 0x000f220000000800 */
[----:B---3--:R-:W-:Y:S01]  /*4280*/  FFMA R18, R19, R13, R26 ;  /* 0x0000000d13127223 */ /* 0x008fe2000000001a */
[--C-:B------:R-:W-:Y:S01]  /*4290*/  FFMA R60, R60, UR13, -R20.reuse ;  /* 0x0000000d3c3c7c23 */ /* 0x100fe20008000814 */
[--C-:B------:R-:W-:Y:S01]  /*42a0*/  FFMA R62, R62, UR13, -R23.reuse ;  /* 0x0000000d3e3e7c23 */ /* 0x100fe20008000817 */
[--C-:B------:R-:W-:Y:S01]  /*42b0*/  FFMA R61, R61, UR13, -R20.reuse ;  /* 0x0000000d3d3d7c23 */ /* 0x100fe20008000814 */
[--C-:B------:R-:W-:Y:S01]  /*42c0*/  FFMA R63, R63, UR13, -R23.reuse ;  /* 0x0000000d3f3f7c23 */ /* 0x100fe20008000817 */
[----:B------:R-:W-:Y:S01]  /*42d0*/  FFMA R64, R64, UR13, -R20 ;  /* 0x0000000d40407c23 */ /* 0x000fe20008000814 */
[--C-:B------:R-:W-:Y:S01]  /*42e0*/  FFMA R66, R66, UR13, -R23.reuse ;  /* 0x0000000d42427c23 */ /* 0x100fe20008000817 */
[----:B------:R-:W3:Y:S01]  /*42f0*/  MUFU.EX2 R28, R28 ;  /* 0x0000001c001c7308 */ /* 0x000ee20000000800 */
[----:B-1----:R-:W-:Y:S01]  /*4300*/  FADD R11, R25, R16 ;  /* 0x00000010190b7221 */ /* 0x002fe20000000000 */
[--C-:B------:R-:W-:Y:S01]  /*4310*/  FFMA R65, R65, UR13, -R20.reuse ;  /* 0x0000000d41417c23 */ /* 0x100fe20008000814 */
[--C-:B------:R-:W-:Y:S01]  /*4320*/  FFMA R67, R67, UR13, -R23.reuse ;  /* 0x0000000d43437c23 */ /* 0x100fe20008000817 */
[--C-:B------:R-:W-:Y:S01]  /*4330*/  FFMA R68, R68, UR13, -R20.reuse ;  /* 0x0000000d44447c23 */ /* 0x100fe20008000814 */
[--C-:B------:R-:W-:Y:S01]  /*4340*/  FFMA R70, R70, UR13, -R23.reuse ;  /* 0x0000000d46467c23 */ /* 0x100fe20008000817 */
[----:B------:R-:W-:Y:S01]  /*4350*/  FFMA R69, R69, UR13, -R20 ;  /* 0x0000000d45457c23 */ /* 0x000fe20008000814 */
[--C-:B------:R-:W-:Y:S01]  /*4360*/  FFMA R71, R71, UR13, -R23.reuse ;  /* 0x0000000d47477c23 */ /* 0x100fe20008000817 */
[----:B------:R-:W1:Y:S01]  /*4370*/  MUFU.EX2 R30, R30 ;  /* 0x0000001e001e7308 */ /* 0x000e620000000800 */
[----:B----4-:R-:W-:Y:S01]  /*4380*/  FADD R13, R27, R18 ;  /* 0x000000121b0d7221 */ /* 0x010fe20000000000 */
[--C-:B------:R-:W-:Y:S01]  /*4390*/  FFMA R72, R72, UR13, -R20.reuse ;  /* 0x0000000d48487c23 */ /* 0x100fe20008000814 */
[--C-:B------:R-:W-:Y:S01]  /*43a0*/  FFMA R74, R74, UR13, -R23.reuse ;  /* 0x0000000d4a4a7c23 */ /* 0x100fe20008000817 */
[--C-:B------:R-:W-:Y:S01]  /*43b0*/  FFMA R73, R73, UR13, -R20.reuse ;  /* 0x0000000d49497c23 */ /* 0x100fe20008000814 */
[--C-:B------:R-:W-:Y:S01]  /*43c0*/  FFMA R75, R75, UR13, -R23.reuse ;  /* 0x0000000d4b4b7c23 */ /* 0x100fe20008000817 */
[--C-:B------:R-:W-:Y:S01]  /*43d0*/  FFMA R76, R76, UR13, -R20.reuse ;  /* 0x0000000d4c4c7c23 */ /* 0x100fe20008000814 */
[----:B------:R-:W-:Y:S01]  /*43e0*/  FFMA R78, R78, UR13, -R23 ;  /* 0x0000000d4e4e7c23 */ /* 0x000fe20008000817 */
[----:B------:R-:W4:Y:S01]  /*43f0*/  MUFU.EX2 R29, R29 ;  /* 0x0000001d001d7308 */ /* 0x000f220000000800 */
[----:B---3--:R-:W-:Y:S01]  /*4400*/  FADD R16, R28, R11 ;  /* 0x0000000b1c107221 */ /* 0x008fe20000000000 */
[--C-:B------:R-:W-:Y:S01]  /*4410*/  FFMA R77, R77, UR13, -R20.reuse ;  /* 0x0000000d4d4d7c23 */ /* 0x100fe20008000814 */
[--C-:B------:R-:W-:Y:S01]  /*4420*/  FFMA R79, R79, UR13, -R23.reuse ;  /* 0x0000000d4f4f7c23 */ /* 0x100fe20008000817 */
[--C-:B------:R-:W-:Y:S01]  /*4430*/  FFMA R80, R80, UR13, -R20.reuse ;  /* 0x0000000d50507c23 */ /* 0x100fe20008000814 */
[--C-:B------:R-:W-:Y:S01]  /*4440*/  FFMA R82, R82, UR13, -R23.reuse ;  /* 0x0000000d52527c23 */ /* 0x100fe20008000817 */
[--C-:B------:R-:W-:Y:S01]  /*4450*/  FFMA R81, R81, UR13, -R20.reuse ;  /* 0x0000000d51517c23 */ /* 0x100fe20008000814 */
[----:B------:R-:W-:Y:S01]  /*4460*/  FFMA R83, R83, UR13, -R23 ;  /* 0x0000000d53537c23 */ /* 0x000fe20008000817 */
[----:B------:R-:W3:Y:S01]  /*4470*/  MUFU.EX2 R31, R31 ;  /* 0x0000001f001f7308 */ /* 0x000ee20000000800 */
[----:B-1----:R-:W-:Y:S01]  /*4480*/  FADD R18, R30, R13 ;  /* 0x0000000d1e127221 */ /* 0x002fe20000000000 */
[--C-:B------:R-:W-:Y:S01]  /*4490*/  FFMA R84, R84, UR13, -R20.reuse ;  /* 0x0000000d54547c23 */ /* 0x100fe20008000814 */
[--C-:B------:R-:W-:Y:S01]  /*44a0*/  FFMA R86, R86, UR13, -R23.reuse ;  /* 0x0000000d56567c23 */ /* 0x100fe20008000817 */
[----:B------:R-:W-:Y:S01]  /*44b0*/  FFMA R85, R85, UR13, -R20 ;  /* 0x0000000d55557c23 */ /* 0x000fe20008000814 */
[----:B------:R-:W-:Y:S01]  /*44c0*/  FFMA R87, R87, UR13, -R23 ;  /* 0x0000000d57577c23 */ /* 0x000fe20008000817 */
[----:B------:R-:W-:Y:S01]  /*44d0*/  ISETP.NE.AND P3, PT, RZ, UR24, PT ;  /* 0x00000018ff007c0c */ /* 0x000fe2000bf65270 */
[----:B------:R-:W-:Y:S01]  /*44e0*/  @!P2 IMAD.MOV.U32 R20, RZ, RZ, 0x1 ;  /* 0x00000001ff14a424 */ /* 0x000fe200078e00ff */
[----:B------:R-:W1:Y:S01]  /*44f0*/  MUFU.EX2 R32, R32 ;  /* 0x0000002000207308 */ /* 0x000e620000000800 */
[----:B----4-:R-:W-:Y:S01]  /*4500*/  FADD R11, R29, R16 ;  /* 0x000000101d0b7221 */ /* 0x010fe20000000000 */
[----:B------:R-:W-:-:S02]  /*4510*/  WARPGROUP.DEPBAR.LE gsb0, 0x0 ;  /* 0x00008000000079c5 */ /* 0x000fc40000010000 */
[----:B------:R4:W-:Y:S01]  /*4520*/  @!P2 SYNCS.ARRIVE.TRANS64.ART0 RZ, [UR8+0x28], R20 ;  /* 0x00002814ffffa9a7 */ /* 0x0009e20008500008 */
[-C--:B------:R-:W-:Y:S01]  /*4530*/  FMUL R133, R133, R17.reuse ;  /* 0x0000001185857220 */ /* 0x080fe20000400000 */
[-C--:B------:R-:W-:Y:S01]  /*4540*/  FMUL R132, R132, R17.reuse ;  /* 0x0000001184847220 */ /* 0x080fe20000400000 */
[-C--:B------:R-:W-:Y:S01]  /*4550*/  FMUL R129, R129, R17.reuse ;  /* 0x0000001181817220 */ /* 0x080fe20000400000 */
[----:B------:R-:W5:Y:S01]  /*4560*/  MUFU.EX2 R34, R34 ;  /* 0x0000002200227308 */ /* 0x000f620000000800 */
[----:B---3--:R-:W-:Y:S01]  /*4570*/  FADD R13, R31, R18 ;  /* 0x000000121f0d7221 */ /* 0x008fe20000000000 */
[-C--:B------:R-:W-:Y:S01]  /*4580*/  FMUL R128, R128, R17.reuse ;  /* 0x0000001180807220 */ /* 0x080fe20000400000 */
[-C--:B------:R-:W-:Y:S01]  /*4590*/  FMUL R125, R125, R17.reuse ;  /* 0x000000117d7d7220 */ /* 0x080fe20000400000 */
[-C--:B------:R-:W-:Y:S01]  /*45a0*/  FMUL R124, R124, R17.reuse ;  /* 0x000000117c7c7220 */ /* 0x080fe20000400000 */
[-C--:B------:R-:W-:Y:S01]  /*45b0*/  FMUL R121, R121, R17.reuse ;  /* 0x0000001179797220 */ /* 0x080fe20000400000 */
[-C--:B------:R-:W-:Y:S01]  /*45c0*/  FMUL R120, R120, R17.reuse ;  /* 0x0000001178787220 */ /* 0x080fe20000400000 */
[-C--:B------:R-:W-:Y:S01]  /*45d0*/  FMUL R117, R117, R17.reuse ;  /* 0x0000001175757220 */ /* 0x080fe20000400000 */
[----:B------:R-:W3:Y:S01]  /*45e0*/  MUFU.EX2 R33, R33 ;  /* 0x0000002100217308 */ /* 0x000ee20000000800 */
[----:B-1----:R-:W-:Y:S01]  /*45f0*/  FADD R16, R32, R11 ;  /* 0x0000000b20107221 */ /* 0x002fe20000000000 */
[-C--:B------:R-:W-:Y:S01]  /*4600*/  FMUL R116, R116, R17.reuse ;  /* 0x0000001174747220 */ /* 0x080fe20000400000 */
[-C--:B------:R-:W-:Y:S01]  /*4610*/  FMUL R113, R113, R17.reuse ;  /* 0x0000001171717220 */ /* 0x080fe20000400000 */
[-C--:B------:R-:W-:Y:S01]  /*4620*/  FMUL R112, R112, R17.reuse ;  /* 0x0000001170707220 */ /* 0x080fe20000400000 */
[-C--:B------:R-:W-:Y:S01]  /*4630*/  FMUL R109, R109, R17.reuse ;  /* 0x000000116d6d7220 */ /* 0x080fe20000400000 */
[-C--:B------:R-:W-:Y:S01]  /*4640*/  FMUL R108, R108, R17.reuse ;  /* 0x000000116c6c7220 */ /* 0x080fe20000400000 */
[-C--:B------:R-:W-:Y:S01]  /*4650*/  FMUL R105, R105, R17.reuse ;  /* 0x0000001169697220 */ /* 0x080fe20000400000 */
[----:B------:R-:W1:Y:S01]  /*4660*/  MUFU.EX2 R35, R35 ;  /* 0x0000002300237308 */ /* 0x000e620000000800 */
[----:B-----5:R-:W-:Y:S01]  /*4670*/  FADD R18, R34, R13 ;  /* 0x0000000d22127221 */ /* 0x020fe20000000000 */
[-C--:B------:R-:W-:Y:S01]  /*4680*/  FMUL R104, R104, R17.reuse ;  /* 0x0000001168687220 */ /* 0x080fe20000400000 */
[-C--:B------:R-:W-:Y:S01]  /*4690*/  FMUL R101, R101, R17.reuse ;  /* 0x0000001165657220 */ /* 0x080fe20000400000 */
[-C--:B------:R-:W-:Y:S01]  /*46a0*/  FMUL R100, R100, R17.reuse ;  /* 0x0000001164647220 */ /* 0x080fe20000400000 */
[-C--:B------:R-:W-:Y:S01]  /*46b0*/  FMUL R97, R97, R17.reuse ;  /* 0x0000001161617220 */ /* 0x080fe20000400000 */
[-C--:B------:R-:W-:Y:S01]  /*46c0*/  FMUL R96, R96, R17.reuse ;  /* 0x0000001160607220 */ /* 0x080fe20000400000 */
[-C--:B------:R-:W-:Y:S01]  /*46d0*/  FMUL R93, R93, R17.reuse ;  /* 0x000000115d5d7220 */ /* 0x080fe20000400000 */
[----:B------:R-:W5:Y:S01]  /*46e0*/  MUFU.EX2 R36, R36 ;  /* 0x0000002400247308 */ /* 0x000f620000000800 */
[----:B---3--:R-:W-:Y:S01]  /*46f0*/  FADD R11, R33, R16 ;  /* 0x00000010210b7221 */ /* 0x008fe20000000000 */
[-C--:B------:R-:W-:Y:S01]  /*4700*/  FMUL R92, R92, R17.reuse ;  /* 0x000000115c5c7220 */ /* 0x080fe20000400000 */
[-C--:B------:R-:W-:Y:S01]  /*4710*/  FMUL R89, R89, R17.reuse ;  /* 0x0000001159597220 */ /* 0x080fe20000400000 */
[----:B------:R-:W-:Y:S01]  /*4720*/  FMUL R88, R88, R17 ;  /* 0x0000001158587220 */ /* 0x000fe20000400000 */
[----:B------:R-:W-:Y:S01]  /*4730*/  F2FP.BF16.F32.PACK_AB R148, R25, R24 ;  /* 0x000000181994723e */ /* 0x000fe200000010ff */
[-C--:B------:R-:W-:Y:S01]  /*4740*/  FMUL R135, R135, R19.reuse ;  /* 0x0000001387877220 */ /* 0x080fe20000400000 */
[----:B------:R-:W-:Y:S01]  /*4750*/  F2FP.BF16.F32.PACK_AB R150, R29, R28 ;  /* 0x0000001c1d96723e */ /* 0x000fe200000010ff */
[----:B------:R-:W3:Y:S01]  /*4760*/  MUFU.EX2 R38, R38 ;  /* 0x0000002600267308 */ /* 0x000ee20000000800 */
[----:B-1----:R-:W-:Y:S01]  /*4770*/  FADD R13, R35, R18 ;  /* 0x00000012230d7221 */ /* 0x002fe20000000000 */
[----:B------:R-:W-:Y:S01]  /*4780*/  F2FP.BF16.F32.PACK_AB R149, R27, R26 ;  /* 0x0000001a1b95723e */ /* 0x000fe200000010ff */
[-C--:B------:R-:W-:Y:S01]  /*4790*/  FMUL R134, R134, R19.reuse ;  /* 0x0000001386867220 */ /* 0x080fe20000400000 */
[----:B------:R-:W-:Y:S01]  /*47a0*/  F2FP.BF16.F32.PACK_AB R151, R31, R30 ;  /* 0x0000001e1f97723e */ /* 0x000fe200000010ff */
[-C--:B------:R-:W-:Y:S01]  /*47b0*/  FMUL R131, R131, R19.reuse ;  /* 0x0000001383837220 */ /* 0x080fe20000400000 */
[----:B------:R-:W-:Y:S01]  /*47c0*/  F2FP.BF16.F32.PACK_AB R152, R33, R32 ;  /* 0x000000202198723e */ /* 0x000fe200000010ff */
[-C--:B------:R-:W-:Y:S01]  /*47d0*/  FMUL R130, R130, R19.reuse ;  /* 0x0000001382827220 */ /* 0x080fe20000400000 */
[----:B------:R-:W1:Y:S01]  /*47e0*/  MUFU.EX2 R37, R37 ;  /* 0x0000002500257308 */ /* 0x000e620000000800 */
[----:B-----5:R-:W-:Y:S01]  /*47f0*/  FADD R16, R36, R11 ;  /* 0x0000000b24107221 */ /* 0x020fe20000000000 */
[----:B------:R-:W-:Y:S01]  /*4800*/  F2FP.BF16.F32.PACK_AB R153, R35, R34 ;  /* 0x000000222399723e */ /* 0x000fe200000010ff */
        /* <DEDUP_REMOVED lines=14> */
[C---:B-1----:R-:W-:Y:S01]  /*48f0*/  FADD R11, R37.reuse, R16 ;  /* 0x00000010250b7221 */ /* 0x042fe20000000000 */
[----:B------:R-:W-:Y:S01]  /*4900*/  F2FP.BF16.F32.PACK_AB R154, R37, R36 ;  /* 0x00000024259a723e */ /* 0x000fe200000010ff */
[-C--:B------:R-:W-:Y:S01]  /*4910*/  FMUL R106, R106, R19.reuse ;  /* 0x000000136a6a7220 */ /* 0x080fe20000400000 */
[-C--:B------:R-:W-:Y:S01]  /*4920*/  FMUL R103, R103, R19.reuse ;  /* 0x0000001367677220 */ /* 0x080fe20000400000 */
[-C--:B------:R-:W-:Y:S01]  /*4930*/  FMUL R102, R102, R19.reuse ;  /* 0x0000001366667220 */ /* 0x080fe20000400000 */
[-C--:B------:R-:W-:Y:S01]  /*4940*/  FMUL R99, R99, R19.reuse ;  /* 0x0000001363637220 */ /* 0x080fe20000400000 */
[-C--:B------:R-:W-:Y:S01]  /*4950*/  FMUL R98, R98, R19.reuse ;  /* 0x0000001362627220 */ /* 0x080fe20000400000 */
[----:B------:R-:W1:Y:S01]  /*4960*/  MUFU.EX2 R42, R42 ;  /* 0x0000002a002a7308 */ /* 0x000e620000000800 */
[C---:B-----5:R-:W-:Y:S01]  /*4970*/  FADD R13, R39.reuse, R18 ;  /* 0x00000012270d7221 */ /* 0x060fe20000000000 */
[----:B------:R-:W-:Y:S01]  /*4980*/  F2FP.BF16.F32.PACK_AB R155, R39, R38 ;  /* 0x00000026279b723e */ /* 0x000fe200000010ff */
[-C--:B------:R-:W-:Y:S01]  /*4990*/  FMUL R95, R95, R19.reuse ;  /* 0x000000135f5f7220 */ /* 0x080fe20000400000 */
[-C--:B------:R-:W-:Y:S01]  /*49a0*/  FMUL R94, R94, R19.reuse ;  /* 0x000000135e5e7220 */ /* 0x080fe20000400000 */
[-C--:B------:R-:W-:Y:S01]  /*49b0*/  FMUL R91, R91, R19.reuse ;  /* 0x000000135b5b7220 */ /* 0x080fe20000400000 */
[----:B------:R-:W-:Y:S01]  /*49c0*/  FMUL R90, R90, R19 ;  /* 0x000000135a5a7220 */ /* 0x000fe20000400000 */
[----:B----4-:R-:W-:Y:S01]  /*49d0*/  IMAD.MOV.U32 R20, RZ, RZ, R12 ;  /* 0x000000ffff147224 */ /* 0x010fe200078e000c */
[----:B------:R-:W4:Y:S01]  /*49e0*/  MUFU.EX2 R41, R41 ;  /* 0x0000002900297308 */ /* 0x000f220000000800 */
[----:B---3--:R-:W-:Y:S01]  /*49f0*/  FADD R16, R40, R11 ;  /* 0x0000000b28107221 */ /* 0x008fe20000000000 */
[----:B------:R-:W-:-:S06]  /*4a00*/  MOV R17, R3 ;  /* 0x0000000300117202 */ /* 0x000fcc0000000f00 */
[----:B------:R-:W3:Y:S01]  /*4a10*/  MUFU.EX2 R43, R43 ;  /* 0x0000002b002b7308 */ /* 0x000ee20000000800 */
[----:B-1----:R-:W-:-:S07]  /*4a20*/  FADD R18, R42, R13 ;  /* 0x0000000d2a127221 */ /* 0x002fce0000000000 */
[----:B------:R-:W1:Y:S01]  /*4a30*/  MUFU.EX2 R44, R44 ;  /* 0x0000002c002c7308 */ /* 0x000e620000000800 */
[C---:B----4-:R-:W-:Y:S01]  /*4a40*/  FADD R11, R41.reuse, R16 ;  /* 0x00000010290b7221 */ /* 0x050fe20000000000 */
[----:B------:R-:W-:-:S06]  /*4a50*/  F2FP.BF16.F32.PACK_AB R156, R41, R40 ;  /* 0x00000028299c723e */ /* 0x000fcc00000010ff */
[----:B------:R-:W4:Y:S01]  /*4a60*/  MUFU.EX2 R46, R46 ;  /* 0x0000002e002e7308 */ /* 0x000f220000000800 */
[C---:B---3--:R-:W-:Y:S01]  /*4a70*/  FADD R13, R43.reuse, R18 ;  /* 0x000000122b0d7221 */ /* 0x048fe20000000000 */
[----:B------:R-:W-:-:S06]  /*4a80*/  F2FP.BF16.F32.PACK_AB R157, R43, R42 ;  /* 0x0000002a2b9d723e */ /* 0x000fcc00000010ff */
[----:B------:R-:W3:Y:S01]  /*4a90*/  MUFU.EX2 R45, R45 ;  /* 0x0000002d002d7308 */ /* 0x000ee20000000800 */
[----:B-1----:R-:W-:-:S07]  /*4aa0*/  FADD R16, R44, R11 ;  /* 0x0000000b2c107221 */ /* 0x002fce0000000000 */
[----:B------:R-:W1:Y:S01]  /*4ab0*/  MUFU.EX2 R47, R47 ;  /* 0x0000002f002f7308 */ /* 0x000e620000000800 */
[----:B----4-:R-:W-:-:S07]  /*4ac0*/  FADD R18, R46, R13 ;  /* 0x0000000d2e127221 */ /* 0x010fce0000000000 */
[----:B------:R-:W4:Y:S01]  /*4ad0*/  MUFU.EX2 R48, R48 ;  /* 0x0000003000307308 */ /* 0x000f220000000800 */
[C---:B---3--:R-:W-:Y:S01]  /*4ae0*/  FADD R11, R45.reuse, R16 ;  /* 0x000000102d0b7221 */ /* 0x048fe20000000000 */
[----:B------:R-:W-:-:S06]  /*4af0*/  F2FP.BF16.F32.PACK_AB R158, R45, R44 ;  /* 0x0000002c2d9e723e */ /* 0x000fcc00000010ff */
[----:B------:R-:W3:Y:S01]  /*4b00*/  MUFU.EX2 R50, R50 ;  /* 0x0000003200327308 */ /* 0x000ee20000000800 */
[C---:B-1----:R-:W-:Y:S01]  /*4b10*/  FADD R13, R47.reuse, R18 ;  /* 0x000000122f0d7221 */ /* 0x042fe20000000000 */
[----:B------:R-:W-:-:S06]  /*4b20*/  F2FP.BF16.F32.PACK_AB R159, R47, R46 ;  /* 0x0000002e2f9f723e */ /* 0x000fcc00000010ff */
[----:B------:R-:W1:Y:S01]  /*4b30*/  MUFU.EX2 R49, R49 ;  /* 0x0000003100317308 */ /* 0x000e620000000800 */
[----:B----4-:R-:W-:-:S07]  /*4b40*/  FADD R16, R48, R11 ;  /* 0x0000000b30107221 */ /* 0x010fce0000000000 */
[----:B------:R-:W4:Y:S01]  /*4b50*/  MUFU.EX2 R51, R51 ;  /* 0x0000003300337308 */ /* 0x000f220000000800 */
[----:B---3--:R-:W-:-:S07]  /*4b60*/  FADD R18, R50, R13 ;  /* 0x0000000d32127221 */ /* 0x008fce0000000000 */
[----:B------:R-:W3:Y:S01]  /*4b70*/  MUFU.EX2 R52, R52 ;  /* 0x0000003400347308 */ /* 0x000ee20000000800 */
[C---:B-1----:R-:W-:Y:S01]  /*4b80*/  FADD R11, R49.reuse, R16 ;  /* 0x00000010310b7221 */ /* 0x042fe20000000000 */
[----:B------:R-:W-:-:S06]  /*4b90*/  F2FP.BF16.F32.PACK_AB R160, R49, R48 ;  /* 0x0000003031a0723e */ /* 0x000fcc00000010ff */
[----:B------:R-:W1:Y:S01]  /*4ba0*/  MUFU.EX2 R54, R54 ;  /* 0x0000003600367308 */ /* 0x000e620000000800 */
[C---:B----4-:R-:W-:Y:S01]  /*4bb0*/  FADD R13, R51.reuse, R18 ;  /* 0x00000012330d7221 */ /* 0x050fe20000000000 */
[----:B------:R-:W-:-:S06]  /*4bc0*/  F2FP.BF16.F32.PACK_AB R161, R51, R50 ;  /* 0x0000003233a1723e */ /* 0x000fcc00000010ff */
[----:B------:R-:W4:Y:S01]  /*4bd0*/  MUFU.EX2 R53, R53 ;  /* 0x0000003500357308 */ /* 0x000f220000000800 */
[----:B---3--:R-:W-:-:S07]  /*4be0*/  FADD R16, R52, R11 ;  /* 0x0000000b34107221 */ /* 0x008fce0000000000 */
        /* <DEDUP_REMOVED lines=81> */
[----:B---3--:R-:W-:Y:S01]  /*5100*/  FADD R18, R86, R13 ;  /* 0x0000000d56127221 */ /* 0x008fe20000000000 */
[C---:B-1----:R-:W-:Y:S01]  /*5110*/  FADD R11, R85.reuse, R16 ;  /* 0x00000010550b7221 */ /* 0x042fe20000000000 */
[----:B------:R-:W-:Y:S01]  /*5120*/  F2FP.BF16.F32.PACK_AB R146, R85, R84 ;  /* 0x000000545592723e */ /* 0x000fe200000010ff */
[----:B------:R-:W-:Y:S01]  /*5130*/  IMAD.MOV.U32 R16, RZ, RZ, R8 ;  /* 0x000000ffff107224 */ /* 0x000fe200078e0008 */
[C---:B----4-:R-:W-:Y:S01]  /*5140*/  F2FP.BF16.F32.PACK_AB R147, R87.reuse, R86 ;  /* 0x000000565793723e */ /* 0x050fe200000010ff */
[----:B------:R-:W-:Y:S01]  /*5150*/  FADD R13, R87, R18 ;  /* 0x00000012570d7221 */ /* 0x000fe20000000000 */
[----:B--2---:R-:W-:Y:S06]  /*5160*/  @P3 BRA `(.L_x_19) ;  /* 0xffffffe4003c3947 */ /* 0x004fec000383ffff */
.L_x_14:
[----:B------:R-:W-:Y:S01]  /*5170*/  @!P2 IMAD.MOV.U32 R2, RZ, RZ, 0x1 ;  /* 0x00000001ff02a424 */ /* 0x000fe200078e00ff */
[----:B------:R-:W-:Y:S01]  /*5180*/  UISETP.GT.AND UP0, UPT, UR9, URZ, UPT ;  /* 0x0000003f0900728c */ /* 0x000fe2000bf04270 */
[----:B------:R-:W-:Y:S01]  /*5190*/  IMAD.U32 R14, R12, -0x80000000, RZ ;  /* 0x800000000c0e7824 */ /* 0x000fe200078e00ff */
[----:B------:R-:W-:Y:S01]  /*51a0*/  UMOV UR6, UR14 ;  /* 0x0000000e00067c82 */ /* 0x000fe20008000000 */
[----:B------:R1:W-:Y:S01]  /*51b0*/  @!P2 SYNCS.ARRIVE.TRANS64.ART0 RZ, [UR8+0x8], R2 ;  /* 0x00000802ffffa9a7 */ /* 0x0003e20008500008 */
[----:B------:R-:W-:Y:S01]  /*51c0*/  UMOV UR7, UR15 ;  /* 0x0000000f00077c82 */ /* 0x000fe20008000000 */
[----:B------:R-:W2:Y:S02]  /*51d0*/  SYNCS.PHASECHK.TRANS64.TRYWAIT P3, [UR8+0x20], R14 ;  /* 0x0000200eff0075a7 */ /* 0x000ea40008060148 */
[----:B-12---:R-:W-:Y:S05]  /*51e0*/  @P3 BRA `(.L_x_20) ;  /* 0x0000000000083947 */ /* 0x006fea0003800000 */
[----:B------:R-:W1:Y:S02]  /*51f0*/  SYNCS.PHASECHK.TRANS64.TRYWAIT P3, [UR8+0x20], R14 ;  /* 0x0000200eff0075a7 */ /* 0x000e640008060148 */
[----:B-1----:R-:W-:Y:S05]  /*5200*/  @!P3 BRA `(.L_x_21) ;  /* 0x0000000c00e8b947 */ /* 0x002fea0003800000 */
.L_x_20:
[----:B------:R-:W-:Y:S01]  /*5210*/  WARPGROUP.ARRIVE ;  /* 0x00000000000079c5 */ /* 0x000fe20000000000 */
[----:B------:R-:W-:Y:S01]  /*5220*/  UIADD3 UR4, UR14, 0x40, URZ ;  /* 0x000000400e047890 */ /* 0x000fe2000fffe03f */
[----:B------:R-:W2:Y:S01]  /*5230*/  SHFL.BFLY PT, R12, R13, 0x1, 0x1f ;  /* 0x0c201f000d0c7f89 */ /* 0x000ea200000e0000 */
[----:B------:R-:W-:Y:S01]  /*5240*/  UMOV UR15, 0x80000020 ;  /* 0x80000020000f7882 */ /* 0x000fe20000000000 */
[----:B------:R-:W-:-:S06]  /*5250*/  IMAD.MOV.U32 R7, RZ, RZ, RZ ;  /* 0x000000ffff077224 */ /* 0x000fcc00078e00ff */
[----:B------:R-:W-:Y:S01]  /*5260*/  HGMMA.64x96x16.F32.BF16 R88, R148, gdesc[UR4].tnspB, R88, UP0 ;  /* 0x4160000494587df0 */ /* 0x000fe2000bf01858 */
[----:B------:R-:W-:Y:S01]  /*5270*/  UMOV UR7, 0x80000020 ;  /* 0x8000002000077882 */ /* 0x000fe20000000000 */
[----:B------:R-:W-:Y:S01]  /*5280*/  UMOV UR6, UR4 ;  /* 0x0000000400067c82 */ /* 0x000fe20008000000 */
[----:B------:R-:W-:Y:S01]  /*5290*/  UIADD3 UR4, UR14, 0x80, URZ ;  /* 0x000000800e047890 */ /* 0x000fe2000fffe03f */
[----:B------:R-:W3:Y:S01]  /*52a0*/  SHFL.BFLY PT, R2, R11, 0x1, 0x1f ;  /* 0x0c201f000b027f89 */ /* 0x000ee200000e0000 */
[----:B------:R-:W-:Y:S01]  /*52b0*/  MOV R18, R6 ;  /* 0x0000000600127202 */ /* 0x000fe20000000f00 */
[----:B-12---:R-:W-:Y:S01]  /*52c0*/  FADD R17, R12, R13 ;  /* 0x0000000d0c117221 */ /* 0x006fe20000000000 */
[----:B------:R-:W-:-:S04]  /*52d0*/  IADD3 R12, P6, R6, 0x2000, RZ ;  /* 0x00002000060c7810 */ /* 0x000fc80007fde0ff */
[----:B------:R-:W1:Y:S01]  /*52e0*/  SHFL.BFLY PT, R14, R17, 0x2, 0x1f ;  /* 0x0c401f00110e7f89 */ /* 0x000e6200000e0000 */
[----:B------:R-:W-:Y:S01]  /*52f0*/  IMAD.X R13, RZ, RZ, RZ, P6 ;  /* 0x000000ffff0d7224 */ /* 0x000fe200030e06ff */
[----:B------:R-:W-:Y:S01]  /*5300*/  IADD3 R6, P6, R6, 0x4000, RZ ;  /* 0x0000400006067810 */ /* 0x000fe20007fde0ff */
[----:B---3--:R-:W-:-:S03]  /*5310*/  FADD R2, R2, R11 ;  /* 0x0000000b02027221 */ /* 0x008fc60000000000 */
[----:B------:R-:W-:Y:S01]  /*5320*/  MOV R20, R12 ;  /* 0x0000000c00147202 */ /* 0x000fe20000000f00 */
[----:B------:R-:W-:Y:S01]  /*5330*/  IMAD.X R7, RZ, RZ, RZ, P6 ;  /* 0x000000ffff077224 */ /* 0x000fe200030e06ff */
[----:B------:R-:W2:Y:S01]  /*5340*/  SHFL.BFLY PT, R5, R2, 0x2, 0x1f ;  /* 0x0c401f0002057f89 */ /* 0x000ea200000e0000 */
[----:B------:R-:W-:Y:S01]  /*5350*/  IMAD.MOV.U32 R13, RZ, RZ, -0x800000 ;  /* 0xff800000ff0d7424 */ /* 0x000fe200078e00ff */
[C---:B-1----:R-:W-:Y:S01]  /*5360*/  FSETP.NE.AND P3, PT, R17.reuse, -R14, PT ;  /* 0x8000000e1100720b */ /* 0x042fe20003f65000 */
[----:B------:R-:W-:Y:S01]  /*5370*/  FADD R22, R17, R14 ;  /* 0x0000000e11167221 */ /* 0x000fe20000000000 */
[----:B------:R-:W-:-:S05]  /*5380*/  IADD3 R14, P5, R4, 0x2000, RZ ;  /* 0x00002000040e7810 */ /* 0x000fca0007fbe0ff */
[----:B------:R-:W-:Y:S01]  /*5390*/  IMAD.X R15, RZ, RZ, RZ, P5 ;  /* 0x000000ffff0f7224 */ /* 0x000fe200028e06ff */
[C---:B--2---:R-:W-:Y:S01]  /*53a0*/  FSETP.NE.AND P4, PT, R2.reuse, -R5, PT ;  /* 0x800000050200720b */ /* 0x044fe20003f85000 */
[----:B------:R-:W-:Y:S01]  /*53b0*/  FADD R11, R2, R5 ;  /* 0x00000005020b7221 */ /* 0x000fe20000000000 */
[----:B------:R-:W-:Y:S02]  /*53c0*/  MOV R5, RZ ;  /* 0x000000ff00057202 */ /* 0x000fe40000000f00 */
[----:B------:R-:W-:Y:S01]  /*53d0*/  MOV R14, R14 ;  /* 0x0000000e000e7202 */ /* 0x000fe20000000f00 */
[----:B------:R-:W1:Y:S01]  /*53e0*/  @P3 MUFU.LG2 R17, R22 ;  /* 0x0000001600113308 */ /* 0x000e620000000c00 */
[----:B------:R-:W-:Y:S02]  /*53f0*/  MOV R19, R4 ;  /* 0x0000000400137202 */ /* 0x000fe40000000f00 */
[----:B------:R-:W-:Y:S02]  /*5400*/  FSEL R2, R11, 1, P4 ;  /* 0x3f8000000b027808 */ /* 0x000fe40002000000 */
[----:B------:R-:W-:-:S02]  /*5410*/  IADD3 R4, P5, R4, 0x4000, RZ ;  /* 0x0000400004047810 */ /* 0x000fc40007fbe0ff */
[----:B------:R-:W-:Y:S01]  /*5420*/  MOV R15, R6 ;  /* 0x00000006000f7202 */ /* 0x000fe20000000f00 */
[----:B------:R-:W2:Y:S01]  /*5430*/  @P4 MUFU.LG2 R16, R11 ;  /* 0x0000000b00104308 */ /* 0x000ea20000000c00 */
[----:B------:R-:W-:-:S04]  /*5440*/  IADD3.X R5, RZ, RZ, RZ, P5, !PT ;  /* 0x000000ffff057210 */ /* 0x000fc80002ffe4ff */
[----:B------:R-:W-:Y:S02]  /*5450*/  MOV R21, R4 ;  /* 0x0000000400157202 */ /* 0x000fe40000000f00 */
[----:B------:R-:W-:Y:S01]  /*5460*/  FSEL R5, R22, 1, P3 ;  /* 0x3f80000016057808 */ /* 0x000fe20001800000 */
[----:B------:R-:W3:Y:S01]  /*5470*/  MUFU.RCP R2, R2 ;  /* 0x0000000200027308 */ /* 0x000ee20000001000 */
[----:B-1----:R-:W-:Y:S01]  /*5480*/  @P3 FFMA R17, R8, UR13, R17 ;  /* 0x0000000d08113c23 */ /* 0x002fe20008000011 */
[----:B------:R-:W-:Y:S01]  /*5490*/  @!P2 IMAD.MOV.U32 R8, RZ, RZ, 0x1 ;  /* 0x00000001ff08a424 */ /* 0x000fe200078e00ff */
[----:B------:R-:W-:Y:S01]  /*54a0*/  HGMMA.64x96x16.F32.BF16 R88, R152, gdesc[UR4].tnspB, R88 ;  /* 0x4160000498587df0 */ /* 0x000fe20008701858 */
[----:B------:R-:W-:Y:S01]  /*54b0*/  UMOV UR6, UR4 ;  /* 0x0000000400067c82 */ /* 0x000fe20008000000 */
[----:B------:R-:W-:Y:S01]  /*54c0*/  UMOV UR7, 0x80000020 ;  /* 0x8000002000077882 */ /* 0x000fe20000000000 */
[----:B------:R-:W-:Y:S02]  /*54d0*/  UIADD3 UR4, UR14, 0xc0, URZ ;  /* 0x000000c00e047890 */ /* 0x000fe4000fffe03f */
[----:B------:R-:W1:Y:S01]  /*54e0*/  MUFU.RCP R5, R5 ;  /* 0x0000000500057308 */ /* 0x000e620000001000 */
[----:B--2---:R-:W-:Y:S01]  /*54f0*/  @P4 FFMA R16, R3, UR13, R16 ;  /* 0x0000000d03104c23 */ /* 0x004fe20008000010 */
[----:B------:R-:W-:Y:S01]  /*5500*/  IMAD.MOV.U32 R11, RZ, RZ, -0x800000 ;  /* 0xff800000ff0b7424 */ /* 0x000fe200078e00ff */
[----:B------:R-:W-:Y:S01]  /*5510*/  SHFL.IDX PT, R3, R9, RZ, 0x1c1f ;  /* 0x001c1fff09037589 */ /* 0x000fe200000e0000 */
[----:B------:R-:W-:Y:S01]  /*5520*/  @P3 FMUL R13, R17, 0.69314718246459960938 ;  /* 0x3f317218110d3820 */ /* 0x000fe20000400000 */
[----:B------:R-:W-:-:S02]  /*5530*/  @P4 FMUL R11, R16, 0.69314718246459960938 ;  /* 0x3f317218100b4820 */ /* 0x000fc40000400000 */
[----:B------:R-:W-:Y:S01]  /*5540*/  SHFL.IDX PT, R9, R9, 0x1, 0x1c1f ;  /* 0x003c1f0009097f89 */ /* 0x000fe200000e0000 */
[----:B------:R-:W-:Y:S01]  /*5550*/  HGMMA.64x96x16.F32.BF16 R88, R156, gdesc[UR4].tnspB, R88 ;  /* 0x416000049c587df0 */ /* 0x000fe20008701858 */
[----:B------:R-:W-:Y:S01]  /*5560*/  UMOV UR6, UR4 ;  /* 0x0000000400067c82 */ /* 0x000fe20008000000 */
[----:B------:R-:W-:Y:S01]  /*5570*/  UMOV UR7, 0x80000020 ;  /* 0x8000002000077882 */ /* 0x000fe20000000000 */
[----:B------:R-:W-:-:S09]  /*5580*/  UIADD3 UR4, UR14, 0x140, URZ ;  /* 0x000001400e047890 */ /* 0x000fd2000fffe03f */
[----:B------:R-:W-:Y:S01]  /*5590*/  HGMMA.64x96x16.F32.BF16 R88, R160, gdesc[UR4].tnspB, R88 ;  /* 0x41600004a0587df0 */ /* 0x000fe20008701858 */
[----:B------:R-:W-:Y:S01]  /*55a0*/  UMOV UR6, UR4 ;  /* 0x0000000400067c82 */ /* 0x000fe20008000000 */
[----:B------:R-:W-:Y:S01]  /*55b0*/  UMOV UR7, 0x80000020 ;  /* 0x8000002000077882 */ /* 0x000fe20000000000 */
[----:B------:R-:W-:Y:S02]  /*55c0*/  UIADD3 UR4, UR14, 0x180, URZ ;  /* 0x000001800e047890 */ /* 0x000fe4000fffe03f */
[----:B------:R-:W-:-:S03]  /*55d0*/  UIADD3 UR14, UR14, 0x1c0, URZ ;  /* 0x000001c00e0e7890 */ /* 0x000fc6000fffe03f */
[----:B------:R-:W-:Y:S08]  /*55e0*/  HGMMA.64x96x16.F32.BF16 R88, R164, gdesc[UR24].tnspB, R88 ;  /* 0x41600018a4587df0 */ /* 0x000ff00008701858 */
[----:B------:R-:W-:Y:S01]  /*55f0*/  HGMMA.64x96x16.F32.BF16 R88, R136, gdesc[UR4].tnspB, R88 ;  /* 0x4160000488587df0 */ /* 0x000fe20008701858 */
[----:B------:R-:W-:Y:S01]  /*5600*/  UMOV UR6, UR4 ;  /* 0x0000000400067c82 */ /* 0x000fe20008000000 */
[----:B------:R-:W-:Y:S01]  /*5610*/  UMOV UR7, 0x80000020 ;  /* 0x8000002000077882 */ /* 0x000fe20000000000 */
[----:B------:R-:W-:-:S05]  /*5620*/  ULDC.64 UR4, c[0x0][0x208] ;  /* 0x0000820000047ab9 */ /* 0x000fca0000000a00 */
[----:B------:R-:W-:Y:S08]  /*5630*/  HGMMA.64x96x16.F32.BF16 R88, R140, gdesc[UR4].tnspB, R88 ;  /* 0x416000048c587df0 */ /* 0x000ff00008701858 */
[----:B------:R-:W-:Y:S03]  /*5640*/  HGMMA.64x96x16.F32.BF16 R88, R144, gdesc[UR12].tnspB, R88, gsb0 ;  /* 0x4160000c90587df0 */ /* 0x000fe60008001858 */
[----:B------:R-:W-:-:S02]  /*5650*/  WARPGROUP.DEPBAR.LE gsb0, 0x0 ;  /* 0x00008000000079c5 */ /* 0x000fc40000010000 */
[----:B------:R2:W-:Y:S01]  /*5660*/  @!P2 SYNCS.ARRIVE.TRANS64.ART0 RZ, [UR8+0x28], R8 ;  /* 0x00002808ffffa9a7 */ /* 0x0005e20008500008 */
[-C--:B---3--:R-:W-:Y:S01]  /*5670*/  FMUL R92, R92, R2.reuse ;  /* 0x000000025c5c7220 */ /* 0x088fe20000400000 */
[-C--:B------:R-:W-:Y:S01]  /*5680*/  FMUL R93, R93, R2.reuse ;  /* 0x000000025d5d7220 */ /* 0x080fe20000400000 */
        /* <DEDUP_REMOVED lines=21> */
[----:B------:R-:W-:Y:S01]  /*57e0*/  FMUL R129, R129, R2 ;  /* 0x0000000281817220 */ /* 0x000fe20000400000 */
[----:B--2---:R-:W-:Y:S01]  /*57f0*/  SHFL.IDX PT, R8, R10, 0x1, 0x1c1f ;  /* 0x003c1f000a087f89 */ /* 0x004fe200000e0000 */
[-C--:B-1----:R-:W-:Y:S01]  /*5800*/  FMUL R90, R90, R5.reuse ;  /* 0x000000055a5a7220 */ /* 0x082fe20000400000 */
[-C--:B------:R-:W-:Y:S01]  /*5810*/  FMUL R91, R91, R5.reuse ;  /* 0x000000055b5b7220 */ /* 0x080fe20000400000 */
[-C--:B------:R-:W-:Y:S01]  /*5820*/  FMUL R94, R94, R5.reuse ;  /* 0x000000055e5e7220 */ /* 0x080fe20000400000 */
[----:B------:R-:W1:Y:S01]  /*5830*/  SHFL.IDX PT, R2, R10, RZ, 0x1c1f ;  /* 0x001c1fff0a027589 */ /* 0x000e6200000e0000 */
[-C--:B------:R-:W-:Y:S01]  /*5840*/  FMUL R95, R95, R5.reuse ;  /* 0x000000055f5f7220 */ /* 0x080fe20000400000 */
[-C--:B------:R-:W-:Y:S01]  /*5850*/  FMUL R7, R102, R5.reuse ;  /* 0x0000000566077220 */ /* 0x080fe20000400000 */
[-C--:B------:R-:W-:Y:S01]  /*5860*/  FMUL R12, R103, R5.reuse ;  /* 0x00000005670c7220 */ /* 0x080fe20000400000 */
[----:B------:R-:W-:Y:S01]  /*5870*/  BAR.SYNC.DEFER_BLOCKING 0x1, 0x100 ;  /* 0x0044000000007b1d */ /* 0x000fe20000010000 */
        /* <DEDUP_REMOVED lines=12> */
[----:B------:R-:W-:Y:S01]  /*5940*/  F2FP.BF16.F32.PACK_AB R88, R89, R88 ;  /* 0x000000585958723e */ /* 0x000fe200000010ff */
[-C--:B------:R-:W-:Y:S01]  /*5950*/  FMUL R126, R126, R5.reuse ;  /* 0x000000057e7e7220 */ /* 0x080fe20000400000 */
[-C--:B------:R-:W-:Y:S01]  /*5960*/  FMUL R127, R127, R5.reuse ;  /* 0x000000057f7f7220 */ /* 0x080fe20000400000 */
[-C--:B------:R-:W-:Y:S01]  /*5970*/  FMUL R130, R130, R5.reuse ;  /* 0x0000000582827220 */ /* 0x080fe20000400000 */
[-C--:B------:R-:W-:Y:S01]  /*5980*/  FMUL R131, R131, R5.reuse ;  /* 0x0000000583837220 */ /* 0x080fe20000400000 */
[----:B------:R-:W-:Y:S01]  /*5990*/  F2FP.BF16.F32.PACK_AB R89, R91, R90 ;  /* 0x0000005a5b59723e */ /* 0x000fe200000010ff */
[-C--:B------:R-:W-:Y:S01]  /*59a0*/  FMUL R134, R134, R5.reuse ;  /* 0x0000000586867220 */ /* 0x080fe20000400000 */
[----:B------:R-:W-:Y:S01]  /*59b0*/  FMUL R135, R135, R5 ;  /* 0x0000000587877220 */ /* 0x000fe20000400000 */
[----:B------:R-:W-:-:S02]  /*59c0*/  F2FP.BF16.F32.PACK_AB R90, R93, R92 ;  /* 0x0000005c5d5a723e */ /* 0x000fc400000010ff */
[----:B------:R-:W-:Y:S01]  /*59d0*/  F2FP.BF16.F32.PACK_AB R91, R95, R94 ;  /* 0x0000005e5f5b723e */ /* 0x000fe200000010ff */
[----:B-1----:R1:W-:Y:S01]  /*59e0*/  @P1 STG.E desc[UR4][R2.64], R11 ;  /* 0x0000000b02001986 */ /* 0x0023e2000c101904 */
[----:B------:R-:W-:Y:S02]  /*59f0*/  F2FP.BF16.F32.PACK_AB R104, R105, R104 ;  /* 0x000000686968723e */ /* 0x000fe400000010ff */
[----:B------:R-:W-:Y:S01]  /*5a00*/  F2FP.BF16.F32.PACK_AB R4, R97, R4 ;  /* 0x000000046104723e */ /* 0x000fe200000010ff */
[----:B------:R1:W-:Y:S01]  /*5a10*/  STSM.16.M88.4 [R18], R88 ;  /* 0x0000005812007844 */ /* 0x0003e20000000200 */
[----:B------:R-:W-:Y:S02]  /*5a20*/  F2FP.BF16.F32.PACK_AB R5, R99, R98 ;  /* 0x000000626305723e */ /* 0x000fe400000010ff */
[----:B------:R-:W-:Y:S01]  /*5a30*/  F2FP.BF16.F32.PACK_AB R6, R101, R6 ;  /* 0x000000066506723e */ /* 0x000fe200000010ff */
[----:B------:R1:W-:Y:S01]  /*5a40*/  @P0 STG.E desc[UR4][R8.64], R13 ;  /* 0x0000000d08000986 */ /* 0x0003e2000c101904 */
[----:B------:R-:W-:-:S02]  /*5a50*/  F2FP.BF16.F32.PACK_AB R7, R12, R7 ;  /* 0x000000070c07723e */ /* 0x000fc400000010ff */
[----:B------:R-:W-:Y:S02]  /*5a60*/  F2FP.BF16.F32.PACK_AB R112, R113, R112 ;  /* 0x000000707170723e */ /* 0x000fe400000010ff */
[----:B------:R-:W-:Y:S01]  /*5a70*/  F2FP.BF16.F32.PACK_AB R105, R107, R106 ;  /* 0x0000006a6b69723e */ /* 0x000fe200000010ff */
[----:B------:R1:W-:Y:S01]  /*5a80*/  STSM.16.M88.4 [R19], R4 ;  /* 0x0000000413007844 */ /* 0x0003e20000000200 */
[----:B------:R-:W-:Y:S02]  /*5a90*/  F2FP.BF16.F32.PACK_AB R120, R121, R120 ;  /* 0x000000787978723e */ /* 0x000fe400000010ff */
[----:B------:R-:W-:Y:S02]  /*5aa0*/  F2FP.BF16.F32.PACK_AB R113, R115, R114 ;  /* 0x000000727371723e */ /* 0x000fe400000010ff */
[----:B------:R-:W-:Y:S02]  /*5ab0*/  F2FP.BF16.F32.PACK_AB R106, R109, R108 ;  /* 0x0000006c6d6a723e */ /* 0x000fe400000010ff */
[----:B------:R-:W-:-:S02]  /*5ac0*/  F2FP.BF16.F32.PACK_AB R107, R111, R110 ;  /* 0x0000006e6f6b723e */ /* 0x000fc400000010ff */
[----:B------:R-:W-:Y:S02]  /*5ad0*/  F2FP.BF16.F32.PACK_AB R128, R129, R128 ;  /* 0x000000808180723e */ /* 0x000fe400000010ff */
[----:B------:R-:W-:Y:S01]  /*5ae0*/  F2FP.BF16.F32.PACK_AB R121, R123, R122 ;  /* 0x0000007a7b79723e */ /* 0x000fe200000010ff */
[----:B------:R1:W-:Y:S01]  /*5af0*/  STSM.16.M88.4 [R20], R104 ;  /* 0x0000006814007844 */ /* 0x0003e20000000200 */
[----:B------:R-:W-:Y:S02]  /*5b00*/  F2FP.BF16.F32.PACK_AB R114, R117, R116 ;  /* 0x000000747572723e */ /* 0x000fe400000010ff */
[----:B------:R-:W-:Y:S02]  /*5b10*/  F2FP.BF16.F32.PACK_AB R115, R119, R118 ;  /* 0x000000767773723e */ /* 0x000fe400000010ff */
[----:B------:R-:W-:Y:S02]  /*5b20*/  F2FP.BF16.F32.PACK_AB R129, R131, R130 ;  /* 0x000000828381723e */ /* 0x000fe400000010ff */
[----:B------:R-:W-:Y:S01]  /*5b30*/  F2FP.BF16.F32.PACK_AB R122, R125, R124 ;  /* 0x0000007c7d7a723e */ /* 0x000fe200000010ff */
[----:B------:R1:W-:Y:S01]  /*5b40*/  STSM.16.M88.4 [R14], R112 ;  /* 0x000000700e007844 */ /* 0x0003e20000000200 */
[----:B------:R-:W-:-:S02]  /*5b50*/  F2FP.BF16.F32.PACK_AB R123, R127, R126 ;  /* 0x0000007e7f7b723e */ /* 0x000fc400000010ff */
[----:B------:R-:W-:Y:S02]  /*5b60*/  F2FP.BF16.F32.PACK_AB R130, R133, R132 ;  /* 0x000000848582723e */ /* 0x000fe400000010ff */
[----:B------:R-:W-:Y:S01]  /*5b70*/  F2FP.BF16.F32.PACK_AB R131, R135, R134 ;  /* 0x000000868783723e */ /* 0x000fe200000010ff */
[----:B------:R1:W-:Y:S04]  /*5b80*/  STSM.16.M88.4 [R15], R120 ;  /* 0x000000780f007844 */ /* 0x0003e80000000200 */
[----:B------:R1:W-:Y:S01]  /*5b90*/  STSM.16.M88.4 [R21], R128 ;  /* 0x0000008015007844 */ /* 0x0003e20000000200 */
[----:B------:R2:W-:Y:S06]  /*5ba0*/  MEMBAR.ALL.CTA ;  /* 0x0000000000007992 */ /* 0x0005ec0000008000 */
[----:B--2---:R-:W2:Y:S02]  /*5bb0*/  FENCE.VIEW.ASYNC.S ;  /* 0x00000000000073c6 */ /* 0x004ea40000000000 */
[----:B--2---:R-:W-:Y:S06]  /*5bc0*/  BAR.ARV 0x1, 0x120 ;  /* 0x0044800000007b1d */ /* 0x004fec0000002000 */
[----:B------:R-:W-:-:S13]  /*5bd0*/  ISETP.NE.AND P0, PT, R0, 0x4, PT ;  /* 0x000000040000780c */ /* 0x000fda0003f05270 */
[----:B-1----:R-:W-:Y:S05]  /*5be0*/  @P0 EXIT ;  /* 0x000000000000094d */ /* 0x002fea0003800000 */
[----:B------:R-:W-:Y:S01]  /*5bf0*/  BAR.SYNC.DEFER_BLOCKING 0x1, 0x120 ;  /* 0x0044800000007b1d */ /* 0x000fe20000010000 */
[----:B------:R-:W-:Y:S02]  /*5c00*/  UIADD3 UR5, UR8, 0x6400, URZ ;  /* 0x0000640008057890 */ /* 0x000fe4000fffe03f */
[----:B------:R-:W-:Y:S02]  /*5c10*/  UIADD3 UR13, UR8, 0x8400, URZ ;  /* 0x00008400080d7890 */ /* 0x000fe4000fffe03f */
[----:B------:R-:W-:Y:S01]  /*5c20*/  UIADD3 UR14, UR8, 0xa400, URZ ;  /* 0x0000a400080e7890 */ /* 0x000fe2000fffe03f */
[----:B------:R-:W-:Y:S01]  /*5c30*/  ULDC.64 UR6, c[0x0][0x198] ;  /* 0x0000660000067ab9 */ /* 0x000fe20000000a00 */
[----:B------:R-:W-:Y:S01]  /*5c40*/  UMOV UR9, URZ ;  /* 0x0000003f00097c82 */ /* 0x000fe20008000000 */
[----:B------:R-:W-:Y:S01]  /*5c50*/  UIADD3 UR6, UP0, UR6, 0x1f0, URZ ;  /* 0x000001f006067890 */ /* 0x000fe2000ff1e03f */
[----:B------:R-:W-:Y:S01]  /*5c60*/  UMOV UR8, UR5 ;  /* 0x0000000500087c82 */ /* 0x000fe20008000000 */
[----:B------:R-:W-:-:S02]  /*5c70*/  UMOV UR4, 0x20 ;  /* 0x0000002000047882 */ /* 0x000fc40000000000 */
[----:B------:R-:W-:-:S09]  /*5c80*/  UIADD3.X UR7, URZ, UR7, URZ, UP0, !UPT ;  /* 0x000000073f077290 */ /* 0x000fd200087fe43f */
[----:B------:R1:W-:Y:S02]  /*5c90*/  UTMASTG.4D [UR8], [UR6], desc[URZ] ;  /* 0x00003f08060073b5 */ /* 0x0003e40008019000 */
[----:B-1----:R-:W-:Y:S01]  /*5ca0*/  UMOV UR8, UR13 ;  /* 0x0000000d00087c82 */ /* 0x002fe20008000000 */
[----:B------:R-:W-:Y:S01]  /*5cb0*/  UMOV UR9, UR4 ;  /* 0x0000000400097c82 */ /* 0x000fe20008000000 */
[----:B------:R-:W-:Y:S01]  /*5cc0*/  UMOV UR4, 0x40 ;  /* 0x0000004000047882 */ /* 0x000fe20000000000 */
[----:B------:R1:W-:Y:S02]  /*5cd0*/  UTMASTG.4D [UR8], [UR6], desc[URZ] ;  /* 0x00003f08060073b5 */ /* 0x0003e40008019000 */
[----:B-1----:R-:W-:Y:S01]  /*5ce0*/  UMOV UR8, UR14 ;  /* 0x0000000e00087c82 */ /* 0x002fe20008000000 */
[----:B------:R-:W-:Y:S02]  /*5cf0*/  UMOV UR9, UR4 ;  /* 0x0000000400097c82 */ /* 0x000fe40008000000 */
[----:B------:R1:W-:Y:S01]  /*5d00*/  UTMASTG.4D [UR8], [UR6], desc[URZ] ;  /* 0x00003f08060073b5 */ /* 0x0003e20008019000 */
[----:B------:R0:W-:Y:S01]  /*5d10*/  UTMACMDFLUSH ;  /* 0x00000000000079b7 */ /* 0x0001e20000000000 */
[----:B------:R-:W-:-:S04]  /*5d20*/  DEPBAR.LE SB0, 0x0 ;  /* 0x000080000000791a */ /* 0x000fc80000000000 */
[----:B-1----:R-:W-:Y:S05]  /*5d30*/  EXIT ;  /* 0x000000000000794d */ /* 0x002fea0003800000 */
.L_x_3:
[----:B-1----:R-:W-:Y:S01]  /*5d40*/  MOV R5, UR41 ;  /* 0x0000002900057c02 */ /* 0x002fe20008000f00 */
[----:B------:R-:W-:Y:S02]  /*5d50*/  IMAD.MOV.U32 R2, RZ, RZ, -0x80000000 ;  /* 0x80000000ff027424 */ /* 0x000fe400078e00ff */
[----:B------:R-:W-:-:S04]  /*5d60*/  IMAD.MOV.U32 R3, RZ, RZ, -0x80000000 ;  /* 0x80000000ff037424 */ /* 0x000fc800078e00ff */
[----:B------:R1:W2:Y:S03]  /*5d70*/  SYNCS.PHASECHK.TRANS64.TRYWAIT P0, [R5+URZ+0x18], R3 ;  /* 0x00001803050075a7 */ /* 0x0002a6000800017f */
[----:B--2---:R-:W-:Y:S05]  /*5d80*/  @!P0 NANOSLEEP.SYNCS 0x989680 ;  /* 0x009896800000895d */ /* 0x004fea0003900000 */
[----:B------:R-:W2:Y:S02]  /*5d90*/  @!P0 SYNCS.PHASECHK.TRANS64 P0, [R5+URZ+0x18], R3 ;  /* 0x00001803050085a7 */ /* 0x000ea4000800007f */
[----:B--2---:R-:W-:Y:S05]  /*5da0*/  @!P0 BRA `(.L_x_3) ;  /* 0xfffffffc00e48947 */ /* 0x004fea000383ffff */
[----:B------:R-:W-:Y:S05]  /*5db0*/  BRA `(.L_x_22) ;  /* 0xffffffa800007947 */ /* 0x000fea000383ffff */
.L_x_4:
[----:B-1----:R-:W-:Y:S01]  /*5dc0*/  IMAD.U32 R5, RZ, RZ, UR41 ;  /* 0x00000029ff057e24 */ /* 0x002fe2000f8e00ff */
[----:B------:R-:W-:Y:S01]  /*5dd0*/  MOV R2, 0x80000000 ;  /* 0x8000000000027802 */ /* 0x000fe20000000f00 */
[----:B------:R-:W-:-:S04]  /*5de0*/  IMAD.MOV.U32 R3, RZ, RZ, -0x80000000 ;  /* 0x80000000ff037424 */ /* 0x000fc800078e00ff */
[----:B------:R1:W2:Y:S03]  /*5df0*/  SYNCS.PHASECHK.TRANS64.TRYWAIT P0, [R5+URZ+0x8], R3 ;  /* 0x00000803050075a7 */ /* 0x0002a6000800017f */
[----:B--2---:R-:W-:Y:S05]  /*5e00*/  @!P0 NANOSLEEP.SYNCS 0x989680 ;  /* 0x009896800000895d */ /* 0x004fea0003900000 */
[----:B------:R-:W2:Y:S02]  /*5e10*/  @!P0 SYNCS.PHASECHK.TRANS64 P0, [R5+URZ+0x8], R3 ;  /* 0x00000803050085a7 */ /* 0x000ea4000800007f */
[----:B--2---:R-:W-:Y:S05]  /*5e20*/  @!P0 BRA `(.L_x_4) ;  /* 0xfffffffc00e48947 */ /* 0x004fea000383ffff */
[----:B------:R-:W-:Y:S05]  /*5e30*/  BRA `(.L_x_23) ;  /* 0xffffffa800547947 */ /* 0x000fea000383ffff */
.L_x_6:
[----:B------:R-:W-:-:S04]  /*5e40*/  IMAD.U32 R2, R0, -0x80000000, RZ ;  /* 0x8000000000027824 */ /* 0x000fc800078e00ff */
[----:B------:R-:W-:-:S07]  /*5e50*/  IMAD.MOV.U32 R3, RZ, RZ, R2 ;  /* 0x000000ffff037224 */ /* 0x000fce00078e0002 */
.L_x_24:
[----:B-1----:R-:W-:-:S04]  /*5e60*/  MOV R7, UR41 ;  /* 0x0000002900077c02 */ /* 0x002fc80008000f00 */
[----:B------:R1:W2:Y:S03]  /*5e70*/  SYNCS.PHASECHK.TRANS64.TRYWAIT P0, [R7+URZ+0x18], R3 ;  /* 0x00001803070075a7 */ /* 0x0002a6000800017f */
[----:B--2---:R-:W-:Y:S05]  /*5e80*/  @!P0 NANOSLEEP.SYNCS 0x989680 ;  /* 0x009896800000895d */ /* 0x004fea0003900000 */
[----:B------:R-:W2:Y:S02]  /*5e90*/  @!P0 SYNCS.PHASECHK.TRANS64 P0, [R7+URZ+0x18], R3 ;  /* 0x00001803070085a7 */ /* 0x000ea4000800007f */
[----:B--2---:R-:W-:Y:S05]  /*5ea0*/  @!P0 BRA `(.L_x_24) ;  /* 0xfffffffc00ec8947 */ /* 0x004fea000383ffff */
[----:B------:R-:W-:Y:S05]  /*5eb0*/  BRA `(.L_x_25) ;  /* 0xffffffa800d47947 */ /* 0x000fea000383ffff */
.L_x_7:
[----:B-1----:R-:W-:-:S07]  /*5ec0*/  IMAD.MOV.U32 R3, RZ, RZ, R2 ;  /* 0x000000ffff037224 */ /* 0x002fce00078e0002 */
.L_x_26:
[----:B-1----:R-:W-:-:S04]  /*5ed0*/  IMAD.U32 R5, RZ, RZ, UR41 ;  /* 0x00000029ff057e24 */ /* 0x002fc8000f8e00ff */
[----:B------:R1:W2:Y:S03]  /*5ee0*/  SYNCS.PHASECHK.TRANS64.TRYWAIT P0, [R5+URZ+0x28], R3 ;  /* 0x00002803050075a7 */ /* 0x0002a6000800017f */
[----:B--2---:R-:W-:Y:S05]  /*5ef0*/  @!P0 NANOSLEEP.SYNCS 0x989680 ;  /* 0x009896800000895d */ /* 0x004fea0003900000 */
[----:B------:R-:W2:Y:S02]  /*5f00*/  @!P0 SYNCS.PHASECHK.TRANS64 P0, [R5+URZ+0x28], R3 ;  /* 0x00002803050085a7 */ /* 0x000ea4000800007f */
[----:B--2---:R-:W-:Y:S05]  /*5f10*/  @!P0 BRA `(.L_x_26) ;  /* 0xfffffffc00ec8947 */ /* 0x004fea000383ffff */
[----:B------:R-:W-:Y:S05]  /*5f20*/  BRA `(.L_x_27) ;  /* 0xffffffac00347947 */ /* 0x000fea000383ffff */
.L_x_9:
[----:B-1----:R-:W-:-:S07]  /*5f30*/  IMAD.MOV.U32 R3, RZ, RZ, R2 ;  /* 0x000000ffff037224 */ /* 0x002fce00078e0002 */
.L_x_28:
[----:B-1----:R-:W-:-:S04]  /*5f40*/  MOV R5, UR41 ;  /* 0x0000002900057c02 */ /* 0x002fc80008000f00 */
[----:B------:R1:W2:Y:S03]  /*5f50*/  SYNCS.PHASECHK.TRANS64.TRYWAIT P0, [R5+URZ+0x28], R3 ;  /* 0x00002803050075a7 */ /* 0x0002a6000800017f */
[----:B--2---:R-:W-:Y:S05]  /*5f60*/  @!P0 NANOSLEEP.SYNCS 0x989680 ;  /* 0x009896800000895d */ /* 0x004fea0003900000 */
[----:B------:R-:W2:Y:S02]  /*5f70*/  @!P0 SYNCS.PHASECHK.TRANS64 P0, [R5+URZ+0x28], R3 ;  /* 0x00002803050085a7 */ /* 0x000ea4000800007f */
[----:B--2---:R-:W-:Y:S05]  /*5f80*/  @!P0 BRA `(.L_x_28) ;  /* 0xfffffffc00ec8947 */ /* 0x004fea000383ffff */
[----:B------:R-:W-:Y:S05]  /*5f90*/  BRA `(.L_x_29) ;  /* 0xffffffac00b47947 */ /* 0x000fea000383ffff */
.L_x_10:
[----:B-1----:R-:W-:-:S07]  /*5fa0*/  IMAD.MOV.U32 R3, RZ, RZ, R2 ;  /* 0x000000ffff037224 */ /* 0x002fce00078e0002 */
.L_x_30:
[----:B-1----:R-:W-:-:S04]  /*5fb0*/  IMAD.U32 R5, RZ, RZ, UR41 ;  /* 0x00000029ff057e24 */ /* 0x002fc8000f8e00ff */
[----:B------:R1:W2:Y:S03]  /*5fc0*/  SYNCS.PHASECHK.TRANS64.TRYWAIT P0, [R5+URZ+0x28], R3 ;  /* 0x00002803050075a7 */ /* 0x0002a6000800017f */
[----:B--2---:R-:W-:Y:S05]  /*5fd0*/  @!P0 NANOSLEEP.SYNCS 0x989680 ;  /* 0x009896800000895d */ /* 0x004fea0003900000 */
[----:B------:R-:W2:Y:S02]  /*5fe0*/  @!P0 SYNCS.PHASECHK.TRANS64 P0, [R5+URZ+0x28], R3 ;  /* 0x00002803050085a7 */ /* 0x000ea4000800007f */
[----:B--2---:R-:W-:Y:S05]  /*5ff0*/  @!P0 BRA `(.L_x_30) ;  /* 0xfffffffc00ec8947 */ /* 0x004fea000383ffff */
[----:B------:R-:W-:Y:S05]  /*6000*/  BRA `(.L_x_31) ;  /* 0xffffffb000147947 */ /* 0x000fea000383ffff */
.L_x_11:
[----:B-1----:R-:W-:-:S04]  /*6010*/  IMAD.U32 R4, RZ, RZ, UR8 ;  /* 0x00000008ff047e24 */ /* 0x002fc8000f8e00ff */
[----:B------:R1:W2:Y:S03]  /*6020*/  SYNCS.PHASECHK.TRANS64.TRYWAIT P0, [R4+URZ], RZ ;  /* 0x000000ff040075a7 */ /* 0x0002a6000800017f */
[----:B--2---:R-:W-:Y:S05]  /*6030*/  @!P0 NANOSLEEP.SYNCS 0x989680 ;  /* 0x009896800000895d */ /* 0x004fea0003900000 */
[----:B------:R-:W2:Y:S02]  /*6040*/  @!P0 SYNCS.PHASECHK.TRANS64 P0, [R4+URZ], RZ ;  /* 0x000000ff040085a7 */ /* 0x000ea4000800007f */
[----:B--2---:R-:W-:Y:S05]  /*6050*/  @!P0 BRA `(.L_x_11) ;  /* 0xfffffffc00ec8947 */ /* 0x004fea000383ffff */
[----:B------:R-:W-:Y:S05]  /*6060*/  BRA `(.L_x_32) ;  /* 0xffffffb000907947 */ /* 0x000fea000383ffff */
.L_x_13:
[----:B-1----:R-:W-:-:S04]  /*6070*/  MOV R4, UR8 ;  /* 0x0000000800047c02 */ /* 0x002fc80008000f00 */
[----:B------:R1:W2:Y:S03]  /*6080*/  SYNCS.PHASECHK.TRANS64.TRYWAIT P0, [R4+URZ+0x10], RZ ;  /* 0x000010ff040075a7 */ /* 0x0002a6000800017f */
[----:B--2---:R-:W-:Y:S05]  /*6090*/  @!P0 NANOSLEEP.SYNCS 0x989680 ;  /* 0x009896800000895d */ /* 0x004fea0003900000 */
[----:B------:R-:W2:Y:S02]  /*60a0*/  @!P0 SYNCS.PHASECHK.TRANS64 P0, [R4+URZ+0x10], RZ ;  /* 0x000010ff040085a7 */ /* 0x000ea4000800007f */
[----:B--2---:R-:W-:Y:S05]  /*60b0*/  @!P0 BRA `(.L_x_13) ;  /* 0xfffffffc00ec8947 */ /* 0x004fea000383ffff */
[----:B------:R-:W-:Y:S05]  /*60c0*/  BRA `(.L_x_12) ;  /* 0xffffffb000bc7947 */ /* 0x000fea000383ffff */
.L_x_16:
[----:B------:R-:W-:-:S07]  /*60d0*/  IMAD.MOV.U32 R19, RZ, RZ, R18 ;  /* 0x000000ffff137224 */ /* 0x000fce00078e0012 */
.L_x_33:
[----:B-1----:R-:W-:-:S04]  /*60e0*/  IMAD.U32 R3, RZ, RZ, UR8 ;  /* 0x00000008ff037e24 */ /* 0x002fc8000f8e00ff */
[----:B------:R1:W2:Y:S03]  /*60f0*/  SYNCS.PHASECHK.TRANS64.TRYWAIT P2, [R3+URZ+0x10], R19 ;  /* 0x00001013030075a7 */ /* 0x0002a6000804017f */
[----:B--2---:R-:W-:Y:S05]  /*6100*/  @!P2 NANOSLEEP.SYNCS 0x989680 ;  /* 0x009896800000a95d */ /* 0x004fea0003900000 */
[----:B------:R-:W2:Y:S02]  /*6110*/  @!P2 SYNCS.PHASECHK.TRANS64 P2, [R3+URZ+0x10], R19 ;  /* 0x000010130300a5a7 */ /* 0x000ea4000804007f */
[----:B--2---:R-:W-:Y:S05]  /*6120*/  @!P2 BRA `(.L_x_33) ;  /* 0xfffffffc00eca947 */ /* 0x004fea000383ffff */
[----:B------:R-:W-:Y:S05]  /*6130*/  BRA `(.L_x_15) ;  /* 0xffffffd400707947 */ /* 0x000fea000383ffff */
.L_x_18:
[----:B-1----:R-:W-:-:S07]  /*6140*/  IMAD.MOV.U32 R19, RZ, RZ, R18 ;  /* 0x000000ffff137224 */ /* 0x002fce00078e0012 */
.L_x_34:
[----:B-1----:R-:W-:-:S04]  /*6150*/  MOV R3, UR8 ;  /* 0x0000000800037c02 */ /* 0x002fc80008000f00 */
[----:B------:R1:W2:Y:S03]  /*6160*/  SYNCS.PHASECHK.TRANS64.TRYWAIT P2, [R3+URZ+0x20], R19 ;  /* 0x00002013030075a7 */ /* 0x0002a6000804017f */
[----:B--2---:R-:W-:Y:S05]  /*6170*/  @!P2 NANOSLEEP.SYNCS 0x989680 ;  /* 0x009896800000a95d */ /* 0x004fea0003900000 */
[----:B------:R-:W2:Y:S02]  /*6180*/  @!P2 SYNCS.PHASECHK.TRANS64 P2, [R3+URZ+0x20], R19 ;  /* 0x000020130300a5a7 */ /* 0x000ea4000804007f */
[----:B--2---:R-:W-:Y:S05]  /*6190*/  @!P2 BRA `(.L_x_34) ;  /* 0xfffffffc00eca947 */ /* 0x004fea000383ffff */
[----:B------:R-:W-:Y:S05]  /*61a0*/  BRA `(.L_x_17) ;  /* 0xffffffd400d07947 */ /* 0x000fea000383ffff */
.L_x_21:
[----:B------:R-:W-:-:S07]  /*61b0*/  IMAD.MOV.U32 R15, RZ, RZ, R14 ;  /* 0x000000ffff0f7224 */ /* 0x000fce00078e000e */
.L_x_35:
[----:B-1----:R-:W-:-:S04]  /*61c0*/  IMAD.U32 R17, RZ, RZ, UR8 ;  /* 0x00000008ff117e24 */ /* 0x002fc8000f8e00ff */
[----:B------:R1:W2:Y:S03]  /*61d0*/  SYNCS.PHASECHK.TRANS64.TRYWAIT P3, [R17+URZ+0x20], R15 ;  /* 0x0000200f110075a7 */ /* 0x0002a6000806017f */
[----:B--2---:R-:W-:Y:S05]  /*61e0*/  @!P3 NANOSLEEP.SYNCS 0x989680 ;  /* 0x009896800000b95d */ /* 0x004fea0003900000 */
[----:B------:R-:W2:Y:S02]  /*61f0*/  @!P3 SYNCS.PHASECHK.TRANS64 P3, [R17+URZ+0x20], R15 ;  /* 0x0000200f1100b5a7 */ /* 0x000ea4000806007f */
[----:B--2---:R-:W-:Y:S05]  /*6200*/  @!P3 BRA `(.L_x_35) ;  /* 0xfffffffc00ecb947 */ /* 0x004fea000383ffff */
[----:B------:R-:W-:Y:S05]  /*6210*/  BRA `(.L_x_20) ;  /* 0xffffffec00fc7947 */ /* 0x000fea000383ffff */
.L_x_36:
[----:B------:R-:W-:-:S00]  /*6220*/  BRA `(.L_x_36) ;  /* 0xfffffffc00fc7947 */ /* 0x000fc0000383ffff */
[----:B------:R-:W-:-:S00]  /*6230*/  NOP ;  /* 0x0000000000007918 */ /* 0x000fc00000000000 */
        /* <DEDUP_REMOVED lines=12> */
.L_x_37:


//--------------------- .nv.shared.kernel_cutlass_kernel_flash_attncuteflash_fwd_sm90FlashAttentionForwardSm90_object_at__tensor0000o1961211101213_tensor0000o9611101213_tensor0000o9611101213_tensor0000o1961211101213_tensor_0 --------------------------
	.section	.nv.shared.kernel_cutlass_kernel_flash_attncuteflash_fwd_sm90FlashAttentionForwardSm90_object_at__tensor0000o1961211101213_tensor0000o9611101213_tensor0000o9611101213_tensor0000o1961211101213_tensor_0,"aw",@nobits
	.sectionflags	@""
	.align	1024
	.zero		1024


//--------------------- .nv.shared.reserved.0     --------------------------
	.section	.nv.shared.reserved.0,"aw",@nobits
	.weak		__nv_reservedSMEM_offset_0_alias
	.size		__nv_reservedSMEM_offset_0_alias, 0, 0
	.other		__nv_reservedSMEM_offset_0_alias,@"STO_CUDA_RESERVED_SHARED STV_DEFAULT"
__nv_reservedSMEM_offset_0_alias:
	.zero		0


//--------------------- .nv.constant0.kernel_cutlass_kernel_flash_attncuteflash_fwd_sm90FlashAttentionForwardSm90_object_at__tensor0000o1961211101213_tensor0000o9611101213_tensor0000o9611101213_tensor0000o1961211101213_tensor_0 --------------------------
	.section	.nv.constant0.kernel_cutlass_kernel_flash_attncuteflash_fwd_sm90FlashAttentionForwardSm90_object_at__tensor0000o1961211101213_tensor0000o9611101213_tensor0000o9611101213_tensor0000o1961211101213_tensor_0,"a",@progbits
	.sectionflags	@""
	.align	4
.nv.constant0.kernel_cutlass_kernel_flash_attncuteflash_fwd_sm90FlashAttentionForwardSm90_object_at__tensor0000o1961211101213_tensor0000o9611101213_tensor0000o9611101213_tensor0000o1961211101213_tensor_0:
	.zero		1184


//--------------------- SYMBOLS --------------------------

	.type		.nv.reservedSmem.offset0,@object
	.size		.nv.reservedSmem.offset0,0x4
